	.target	sm_90a

	.elftype	@"ET_EXEC"


//--------------------- .note.nv.tkinfo           --------------------------
	.section	.note.nv.tkinfo,"",@"SHT_NOTE"
	.sectionflags	@"SHF_NOTE_NV_TKINFO"
	.tkinfo
        /*0018*/ 	.word	0x00000002
        /*0030*/ 	.string	""
        /*0030*/ 	.string	"ptxas"
        /*0030*/ 	.string	"Cuda compilation tools, release 13.0, V13.0.88"
        /*0030*/ 	.string	"Build cuda_13.0.r13.0/compiler.36424714_0"
        /*0030*/ 	.string	"-arch sm_90a -m 64 "



//--------------------- .note.nv.cuinfo           --------------------------
	.section	.note.nv.cuinfo,"",@"SHT_NOTE"
	.sectionflags	@"SHF_NOTE_NV_CUINFO"
        /*0018*/ 	.short	0x0002
        /*001a*/ 	.short	0x005a
        /*001c*/ 	.short	0x0082
	.zero		2


//--------------------- .nv.info                  --------------------------
	.section	.nv.info,"",@"SHT_CUDA_INFO"
	.align	4


	//----- nvinfo : EIATTR_REGCOUNT
	.align		4
        /*0000*/ 	.byte	0x04, 0x2f
        /*0002*/ 	.short	(.L_16 - .L_15)
	.align		4
.L_15:
        /*0004*/ 	.word	index@(_ZN7cutlass13device_kernelINS_4fmha6kernel28FmhaKernelTmaWarpSpecializedINS1_10collective30FmhaMainloopTmaWarpSpecializedINS_10bfloat16_tEffN4cute5tupleIJNS7_1CILi128EEENS9_ILi64EEENS9_ILi192EEEEEENS8_IJiNS9_ILi1EEENS8_IJiiEEEEEESG_SG_NS4_14ResidualFusionEJNS2_6OptionILNS2_3TagE0ENS9_ILb1EEEEENSI_ILSJ_2ESK_EEEEENS4_15FmhaFwdEpilogueIS6_fNS8_IJSB_SC_SB_EEEEENS2_23PersistentTileSchedulerEJSL_SM_EEEEEvNT_6ParamsE)
        /*0008*/ 	.word	0x000000a8


	//----- nvinfo : EIATTR_FRAME_SIZE
	.align		4
.L_16:
        /*000c*/ 	.byte	0x04, 0x11
        /*000e*/ 	.short	(.L_18 - .L_17)
	.align		4
.L_17:
        /*0010*/ 	.word	index@($__internal_0_$__cuda_sm20_rcp_rn_f32_slowpath)
        /*0014*/ 	.word	0x00000000


	//----- nvinfo : EIATTR_FRAME_SIZE
	.align		4
.L_18:
        /*0018*/ 	.byte	0x04, 0x11
        /*001a*/ 	.short	(.L_20 - .L_19)
	.align		4
.L_19:
        /*001c*/ 	.word	index@(_ZN7cutlass13device_kernelINS_4fmha6kernel28FmhaKernelTmaWarpSpecializedINS1_10collective30FmhaMainloopTmaWarpSpecializedINS_10bfloat16_tEffN4cute5tupleIJNS7_1CILi128EEENS9_ILi64EEENS9_ILi192EEEEEENS8_IJiNS9_ILi1EEENS8_IJiiEEEEEESG_SG_NS4_14ResidualFusionEJNS2_6OptionILNS2_3TagE0ENS9_ILb1EEEEENSI_ILSJ_2ESK_EEEEENS4_15FmhaFwdEpilogueIS6_fNS8_IJSB_SC_SB_EEEEENS2_23PersistentTileSchedulerEJSL_SM_EEEEEvNT_6ParamsE)
        /*0020*/ 	.word	0x00000000


	//----- nvinfo : EIATTR_MIN_STACK_SIZE
	.align		4
.L_20:
        /*0024*/ 	.byte	0x04, 0x12
        /*0026*/ 	.short	(.L_22 - .L_21)
	.align		4
.L_21:
        /*0028*/ 	.word	index@(_ZN7cutlass13device_kernelINS_4fmha6kernel28FmhaKernelTmaWarpSpecializedINS1_10collective30FmhaMainloopTmaWarpSpecializedINS_10bfloat16_tEffN4cute5tupleIJNS7_1CILi128EEENS9_ILi64EEENS9_ILi192EEEEEENS8_IJiNS9_ILi1EEENS8_IJiiEEEEEESG_SG_NS4_14ResidualFusionEJNS2_6OptionILNS2_3TagE0ENS9_ILb1EEEEENSI_ILSJ_2ESK_EEEEENS4_15FmhaFwdEpilogueIS6_fNS8_IJSB_SC_SB_EEEEENS2_23PersistentTileSchedulerEJSL_SM_EEEEEvNT_6ParamsE)
        /*002c*/ 	.word	0x00000000
.L_22:


//--------------------- .nv.compat                --------------------------
	.section	.nv.compat,"",@"SHT_CUDA_COMPAT_INFO"
	.align	4
        /*0000*/ 	.byte	0x02, 0x09, 0x01, 0x00, 0x02, 0x02, 0x04, 0x00, 0x02, 0x05, 0x05, 0x00, 0x03, 0x07, 0x01, 0x01
        /*0010*/ 	.byte	0x02, 0x03, 0x01, 0x00, 0x02, 0x06, 0x01, 0x00, 0x04, 0x0b, 0x08, 0x00, 0x00, 0x00, 0x00, 0x00
        /*0020*/ 	.byte	0x00, 0x00, 0x00, 0x00


//--------------------- .nv.info._ZN7cutlass13device_kernelINS_4fmha6kernel28FmhaKernelTmaWarpSpecializedINS1_10collective30FmhaMainloopTmaWarpSpecializedINS_10bfloat16_tEffN4cute5tupleIJNS7_1CILi128EEENS9_ILi64EEENS9_ILi192EEEEEENS8_IJiNS9_ILi1EEENS8_IJiiEEEEEESG_SG_NS4_14ResidualFusionEJNS2_6OptionILNS2_3TagE0ENS9_ILb1EEEEENSI_ILSJ_2ESK_EEEEENS4_15FmhaFwdEpilogueIS6_fNS8_IJSB_SC_SB_EEEEENS2_23PersistentTileSchedulerEJSL_SM_EEEEEvNT_6ParamsE --------------------------
	.section	.nv.info._ZN7cutlass13device_kernelINS_4fmha6kernel28FmhaKernelTmaWarpSpecializedINS1_10collective30FmhaMainloopTmaWarpSpecializedINS_10bfloat16_tEffN4cute5tupleIJNS7_1CILi128EEENS9_ILi64EEENS9_ILi192EEEEEENS8_IJiNS9_ILi1EEENS8_IJiiEEEEEESG_SG_NS4_14ResidualFusionEJNS2_6OptionILNS2_3TagE0ENS9_ILb1EEEEENSI_ILSJ_2ESK_EEEEENS4_15FmhaFwdEpilogueIS6_fNS8_IJSB_SC_SB_EEEEENS2_23PersistentTileSchedulerEJSL_SM_EEEEEvNT_6ParamsE,"",@"SHT_CUDA_INFO"
	.sectionflags	@""
	.align	4


	//----- nvinfo : EIATTR_CUDA_API_VERSION
	.align		4
        /*0000*/ 	.byte	0x04, 0x37
        /*0002*/ 	.short	(.L_24 - .L_23)
.L_23:
        /*0004*/ 	.word	0x00000082


	//----- nvinfo : EIATTR_KPARAM_INFO
	.align		4
.L_24:
        /*0008*/ 	.byte	0x04, 0x17
        /*000a*/ 	.short	(.L_26 - .L_25)
.L_25:
        /*000c*/ 	.word	0x00000000
        /*0010*/ 	.short	0x0000
        /*0012*/ 	.short	0x0070
        /*0014*/ 	.byte	0x00, 0xf0, 0x01, 0x20


	//----- nvinfo : EIATTR_SPARSE_MMA_MASK
	.align		4
.L_26:
        /*0018*/ 	.byte	0x03, 0x50
        /*001a*/ 	.short	0x0000


	//----- nvinfo : EIATTR_MAXREG_COUNT
	.align		4
        /*001c*/ 	.byte	0x03, 0x1b
        /*001e*/ 	.short	0x00a8


	//----- nvinfo : EIATTR_NUM_BARRIERS
	.align		4
        /*0020*/ 	.byte	0x02, 0x4c
        /*0022*/ 	.byte	0x02
	.zero		1


	//----- nvinfo : EIATTR_EXTERNS
	.align		4
        /*0024*/ 	.byte	0x04, 0x0f
        /*0026*/ 	.short	(.L_28 - .L_27)


	//   ....[0]....
	.align		4
.L_27:
        /*0028*/ 	.word	index@(__assertfail)


	//----- nvinfo : EIATTR_MERCURY_ISA_VERSION
	.align		4
.L_28:
        /*002c*/ 	.byte	0x03, 0x5f
        /*002e*/ 	.short	0x0101


	//----- nvinfo : EIATTR_INT_WARP_WIDE_INSTR_OFFSETS
	.align		4
        /*0030*/ 	.byte	0x04, 0x31
        /*0032*/ 	.short	(.L_30 - .L_29)


	//   ....[0]....
.L_29:
        /*0034*/ 	.word	0x00000780


	//   ....[1]....
        /*0038*/ 	.word	0x00000790


	//   ....[2]....
        /*003c*/ 	.word	0x000007a0


	//   ....[3]....
        /*0040*/ 	.word	0x000007b0


	//   ....[4]....
        /*0044*/ 	.word	0x00000820


	//   ....[5]....
        /*0048*/ 	.word	0x00000a00


	//   ....[6]....
        /*004c*/ 	.word	0x00000ab0


	//----- nvinfo : EIATTR_COOP_GROUP_MASK_REGIDS
	.align		4
.L_30:
        /*0050*/ 	.byte	0x04, 0x29
        /*0052*/ 	.short	(.L_32 - .L_31)


	//   ....[0]....
.L_31:
        /*0054*/ 	.word	0xffffffff


	//   ....[1]....
        /*0058*/ 	.word	0xffffffff


	//   ....[2]....
        /*005c*/ 	.word	0xffffffff


	//   ....[3]....
        /*0060*/ 	.word	0xffffffff


	//   ....[4]....
        /*0064*/ 	.word	0xffffffff


	//   ....[5]....
        /*0068*/ 	.word	0xffffffff


	//   ....[6]....
        /*006c*/ 	.word	0xffffffff


	//   ....[7]....
        /*0070*/ 	.word	0xffffffff


	//   ....[8]....
        /*0074*/ 	.word	0xffffffff


	//   ....[9]....
        /*0078*/ 	.word	0xffffffff


	//   ....[10]....
        /*007c*/ 	.word	0xffffffff


	//   ....[11]....
        /*0080*/ 	.word	0xffffffff


	//   ....[12]....
        /*0084*/ 	.word	0xffffffff


	//   ....[13]....
        /*0088*/ 	.word	0xffffffff


	//   ....[14]....
        /*008c*/ 	.word	0xffffffff


	//   ....[15]....
        /*0090*/ 	.word	0xffffffff


	//   ....[16]....
        /*0094*/ 	.word	0xffffffff


	//   ....[17]....
        /*0098*/ 	.word	0xffffffff


	//   ....[18]....
        /*009c*/ 	.word	0xffffffff


	//   ....[19]....
        /*00a0*/ 	.word	0xffffffff


	//   ....[20]....
        /*00a4*/ 	.word	0xffffffff


	//   ....[21]....
        /*00a8*/ 	.word	0xffffffff


	//----- nvinfo : EIATTR_COOP_GROUP_INSTR_OFFSETS
	.align		4
.L_32:
        /*00ac*/ 	.byte	0x04, 0x28
        /*00ae*/ 	.short	(.L_34 - .L_33)


	//   ....[0]....
.L_33:
        /*00b0*/ 	.word	0x00000070


	//   ....[1]....
        /*00b4*/ 	.word	0x000000a0


	//   ....[2]....
        /*00b8*/ 	.word	0x000001d0


	//   ....[3]....
        /*00bc*/ 	.word	0x00000400


	//   ....[4]....
        /*00c0*/ 	.word	0x000005c0


	//   ....[5]....
        /*00c4*/ 	.word	0x00000720


	//   ....[6]....
        /*00c8*/ 	.word	0x00001ec0


	//   ....[7]....
        /*00cc*/ 	.word	0x00001f30


	//   ....[8]....
        /*00d0*/ 	.word	0x00002160


	//   ....[9]....
        /*00d4*/ 	.word	0x000022c0


	//   ....[10]....
        /*00d8*/ 	.word	0x000037a0


	//   ....[11]....
        /*00dc*/ 	.word	0x000037d0


	//   ....[12]....
        /*00e0*/ 	.word	0x00003ac0


	//   ....[13]....
        /*00e4*/ 	.word	0x00003bf0


	//   ....[14]....
        /*00e8*/ 	.word	0x00005b50


	//   ....[15]....
        /*00ec*/ 	.word	0x00005ba0


	//   ....[16]....
        /*00f0*/ 	.word	0x00005ee0


	//   ....[17]....
        /*00f4*/ 	.word	0x00005fe0


	//   ....[18]....
        /*00f8*/ 	.word	0x00007670


	//   ....[19]....
        /*00fc*/ 	.word	0x000076a0


	//   ....[20]....
        /*0100*/ 	.word	0x000076f0


	//   ....[21]....
        /*0104*/ 	.word	0x00007700


	//----- nvinfo : EIATTR_REG_RECONFIG
	.align		4
.L_34:
        /*0108*/ 	.byte	0x01, 0x54
	.zero		2


	//----- nvinfo : EIATTR_SYSCALL_OFFSETS
	.align		4
        /*010c*/ 	.byte	0x04, 0x46
        /*010e*/ 	.short	(.L_36 - .L_35)


	//   ....[0]....
.L_35:
        /*0110*/ 	.word	0x00008580


	//   ....[1]....
        /*0114*/ 	.word	0x000086e0


	//----- nvinfo : EIATTR_MBARRIER_INSTR_OFFSETS
	.align		4
.L_36:
        /*0118*/ 	.byte	0x04, 0x39
        /*011a*/ 	.short	(.L_38 - .L_37)


	//   ....[0]....
.L_37:
        /*011c*/ 	.word	0x000003b0
        /*0120*/ 	.word	0x000000ff
        /*0124*/ 	.word	0x0002e450
        /*0128*/ 	.short	0x0100
        /*012a*/ 	.byte	0x08
	.zero		1


	//   ....[1]....
        /*012c*/ 	.word	0x000003c0
        /*0130*/ 	.word	0x000000ff
        /*0134*/ 	.word	0x0002e460
        /*0138*/ 	.short	0x0100
        /*013a*/ 	.byte	0x08
	.zero		1


	//   ....[2]....
        /*013c*/ 	.word	0x000003d0
        /*0140*/ 	.word	0x000000ff
        /*0144*/ 	.word	0x0002e458
        /*0148*/ 	.short	0x0100
        /*014a*/ 	.byte	0x08
	.zero		1


	//   ....[3]....
        /*014c*/ 	.word	0x000003e0
        /*0150*/ 	.word	0x000000ff
        /*0154*/ 	.word	0x0002e468
        /*0158*/ 	.short	0x0100
        /*015a*/ 	.byte	0x08
	.zero		1


	//   ....[4]....
        /*015c*/ 	.word	0x00000510
        /*0160*/ 	.word	0x000000ff
        /*0164*/ 	.word	0x0002e400
        /*0168*/ 	.short	0x0100
        /*016a*/ 	.byte	0x08
	.zero		1


	//   ....[5]....
        /*016c*/ 	.word	0x00000520
        /*0170*/ 	.word	0x000000ff
        /*0174*/ 	.word	0x0002e428
        /*0178*/ 	.short	0x0100
        /*017a*/ 	.byte	0x08
	.zero		1


	//   ....[6]....
        /*017c*/ 	.word	0x00000530
        /*0180*/ 	.word	0x000000ff
        /*0184*/ 	.word	0x0002e408
        /*0188*/ 	.short	0x0100
        /*018a*/ 	.byte	0x08
	.zero		1


	//   ....[7]....
        /*018c*/ 	.word	0x00000540
        /*0190*/ 	.word	0x000000ff
        /*0194*/ 	.word	0x0002e430
        /*0198*/ 	.short	0x0100
        /*019a*/ 	.byte	0x08
	.zero		1


	//   ....[8]....
        /*019c*/ 	.word	0x00000550
        /*01a0*/ 	.word	0x000000ff
        /*01a4*/ 	.word	0x0002e410
        /*01a8*/ 	.short	0x0100
        /*01aa*/ 	.byte	0x08
	.zero		1


	//   ....[9]....
        /*01ac*/ 	.word	0x00000560
        /*01b0*/ 	.word	0x000000ff
        /*01b4*/ 	.word	0x0002e438
        /*01b8*/ 	.short	0x0100
        /*01ba*/ 	.byte	0x08
	.zero		1


	//   ....[10]....
        /*01bc*/ 	.word	0x00000570
        /*01c0*/ 	.word	0x000000ff
        /*01c4*/ 	.word	0x0002e418
        /*01c8*/ 	.short	0x0100
        /*01ca*/ 	.byte	0x08
	.zero		1


	//   ....[11]....
        /*01cc*/ 	.word	0x00000580
        /*01d0*/ 	.word	0x000000ff
        /*01d4*/ 	.word	0x0002e440
        /*01d8*/ 	.short	0x0100
        /*01da*/ 	.byte	0x08
	.zero		1


	//   ....[12]....
        /*01dc*/ 	.word	0x00000590
        /*01e0*/ 	.word	0x000000ff
        /*01e4*/ 	.word	0x0002e420
        /*01e8*/ 	.short	0x0100
        /*01ea*/ 	.byte	0x08
	.zero		1


	//   ....[13]....
        /*01ec*/ 	.word	0x000005a0
        /*01f0*/ 	.word	0x000000ff
        /*01f4*/ 	.word	0x0002e448
        /*01f8*/ 	.short	0x0100
        /*01fa*/ 	.byte	0x08
	.zero		1


	//   ....[14]....
        /*01fc*/ 	.word	0x000006d0
        /*0200*/ 	.word	0x000000ff
        /*0204*/ 	.word	0x0002e470
        /*0208*/ 	.short	0x0100
        /*020a*/ 	.byte	0x08
	.zero		1


	//   ....[15]....
        /*020c*/ 	.word	0x000006e0
        /*0210*/ 	.word	0x000000ff
        /*0214*/ 	.word	0x0002e480
        /*0218*/ 	.short	0x0100
        /*021a*/ 	.byte	0x08
	.zero		1


	//   ....[16]....
        /*021c*/ 	.word	0x000006f0
        /*0220*/ 	.word	0x000000ff
        /*0224*/ 	.word	0x0002e478
        /*0228*/ 	.short	0x0100
        /*022a*/ 	.byte	0x08
	.zero		1


	//   ....[17]....
        /*022c*/ 	.word	0x00000700
        /*0230*/ 	.word	0x000000ff
        /*0234*/ 	.word	0x0002e488
        /*0238*/ 	.short	0x0100
        /*023a*/ 	.byte	0x08
	.zero		1


	//   ....[18]....
        /*023c*/ 	.word	0x00000840
        /*0240*/ 	.word	0x000000ff
        /*0244*/ 	.word	0x0002e490
        /*0248*/ 	.short	0x0100
        /*024a*/ 	.byte	0x06
	.zero		1


	//   ....[19]....
        /*024c*/ 	.word	0x00000850
        /*0250*/ 	.word	0x000000ff
        /*0254*/ 	.word	0x0002e498
        /*0258*/ 	.short	0x0100
        /*025a*/ 	.byte	0x06
	.zero		1


	//   ....[20]....
        /*025c*/ 	.word	0x00000860
        /*0260*/ 	.word	0x000000ff
        /*0264*/ 	.word	0x0002e4a0
        /*0268*/ 	.short	0x0100
        /*026a*/ 	.byte	0x06
	.zero		1


	//   ....[21]....
        /*026c*/ 	.word	0x00000870
        /*0270*/ 	.word	0x000000ff
        /*0274*/ 	.word	0x0002e4a8
        /*0278*/ 	.short	0x0100
        /*027a*/ 	.byte	0x06
	.zero		1


	//   ....[22]....
        /*027c*/ 	.word	0x00000970
        /*0280*/ 	.word	0x000000ff
        /*0284*/ 	.word	0x0002e4c0
        /*0288*/ 	.short	0x0100
        /*028a*/ 	.byte	0x08
	.zero		1


	//   ....[23]....
        /*028c*/ 	.word	0x00000980
        /*0290*/ 	.word	0x000000ff
        /*0294*/ 	.word	0x0002e4e0
        /*0298*/ 	.short	0x0100
        /*029a*/ 	.byte	0x08
	.zero		1


	//   ....[24]....
        /*029c*/ 	.word	0x00000990
        /*02a0*/ 	.word	0x000000ff
        /*02a4*/ 	.word	0x0002e4c8
        /*02a8*/ 	.short	0x0100
        /*02aa*/ 	.byte	0x08
	.zero		1


	//   ....[25]....
        /*02ac*/ 	.word	0x000009a0
        /*02b0*/ 	.word	0x000000ff
        /*02b4*/ 	.word	0x0002e4e8
        /*02b8*/ 	.short	0x0100
        /*02ba*/ 	.byte	0x08
	.zero		1


	//   ....[26]....
        /*02bc*/ 	.word	0x000009b0
        /*02c0*/ 	.word	0x000000ff
        /*02c4*/ 	.word	0x0002e4d0
        /*02c8*/ 	.short	0x0100
        /*02ca*/ 	.byte	0x08
	.zero		1


	//   ....[27]....
        /*02cc*/ 	.word	0x000009c0
        /*02d0*/ 	.word	0x000000ff
        /*02d4*/ 	.word	0x0002e4f0
        /*02d8*/ 	.short	0x0100
        /*02da*/ 	.byte	0x08
	.zero		1


	//   ....[28]....
        /*02dc*/ 	.word	0x000009d0
        /*02e0*/ 	.word	0x000000ff
        /*02e4*/ 	.word	0x0002e4d8
        /*02e8*/ 	.short	0x0100
        /*02ea*/ 	.byte	0x08
	.zero		1


	//   ....[29]....
        /*02ec*/ 	.word	0x000009e0
        /*02f0*/ 	.word	0x000000ff
        /*02f4*/ 	.word	0x0002e4f8
        /*02f8*/ 	.short	0x0100
        /*02fa*/ 	.byte	0x08
	.zero		1


	//   ....[30]....
        /*02fc*/ 	.word	0x00000ae0
        /*0300*/ 	.word	0x000000ff
        /*0304*/ 	.word	0x0002e4b0
        /*0308*/ 	.short	0x0100
        /*030a*/ 	.byte	0x06
	.zero		1


	//   ....[31]....
        /*030c*/ 	.word	0x000012a0
        /*0310*/ 	.word	0x000000ff
        /*0314*/ 	.word	0x0002e450
        /*0318*/ 	.short	0x010a
        /*031a*/ 	.byte	0x04
	.zero		1


	//   ....[32]....
        /*031c*/ 	.word	0x00001350
        /*0320*/ 	.word	0x000000ff
        /*0324*/ 	.word	0x0002e400
        /*0328*/ 	.short	0x010a
        /*032a*/ 	.byte	0x07
	.zero		1


	//   ....[33]....
        /*032c*/ 	.word	0x00001390
        /*0330*/ 	.word	0x000000ff
        /*0334*/ 	.word	0xfffffff8
        /*0338*/ 	.short	0x010a
        /*033a*/ 	.byte	0x05
	.zero		1


	//   ....[34]....
        /*033c*/ 	.word	0x00002b40
        /*0340*/ 	.word	0x0000001b
        /*0344*/ 	.word	0x00000000
        /*0348*/ 	.short	0x0101
        /*034a*/ 	.byte	0x04
	.zero		1


	//   ....[35]....
        /*034c*/ 	.word	0x00002e60
        /*0350*/ 	.word	0x000000ff
        /*0354*/ 	.word	0x0002e400
        /*0358*/ 	.short	0x010a
        /*035a*/ 	.byte	0x05
	.zero		1


	//   ....[36]....
        /*035c*/ 	.word	0x00003040
        /*0360*/ 	.word	0x000000ff
        /*0364*/ 	.word	0x00000000
        /*0368*/ 	.short	0x0101
        /*036a*/ 	.byte	0x07
	.zero		1


	//   ....[37]....
        /*036c*/ 	.word	0x000031d0
        /*0370*/ 	.word	0x000000ff
        /*0374*/ 	.word	0x0002e400
        /*0378*/ 	.short	0x010a
        /*037a*/ 	.byte	0x06
	.zero		1


	//   ....[38]....
        /*037c*/ 	.word	0x000046a0
        /*0380*/ 	.word	0x000000ff
        /*0384*/ 	.word	0x0002e400
        /*0388*/ 	.short	0x010a
        /*038a*/ 	.byte	0x06
	.zero		1


	//   ....[39]....
        /*038c*/ 	.word	0x00004d80
        /*0390*/ 	.word	0x000000ff
        /*0394*/ 	.word	0x0002e400
        /*0398*/ 	.short	0x010a
        /*039a*/ 	.byte	0x06
	.zero		1


	//   ....[40]....
        /*039c*/ 	.word	0x00004f50
        /*03a0*/ 	.word	0x000000ff
        /*03a4*/ 	.word	0x00000000
        /*03a8*/ 	.short	0x0101
        /*03aa*/ 	.byte	0x06
	.zero		1


	//   ....[41]....
        /*03ac*/ 	.word	0x00005000
        /*03b0*/ 	.word	0x000000ff
        /*03b4*/ 	.word	0x00000000
        /*03b8*/ 	.short	0x0101
        /*03ba*/ 	.byte	0x04
	.zero		1


	//   ....[42]....
        /*03bc*/ 	.word	0x000051b0
        /*03c0*/ 	.word	0x000000ff
        /*03c4*/ 	.word	0x0002e400
        /*03c8*/ 	.short	0x010a
        /*03ca*/ 	.byte	0x06
	.zero		1


	//   ....[43]....
        /*03cc*/ 	.word	0x00006b20
        /*03d0*/ 	.word	0x000000ff
        /*03d4*/ 	.word	0x0002e400
        /*03d8*/ 	.short	0x010a
        /*03da*/ 	.byte	0x0a
	.zero		1


	//   ....[44]....
        /*03dc*/ 	.word	0x00007170
        /*03e0*/ 	.word	0x000000ff
        /*03e4*/ 	.word	0x0002e400
        /*03e8*/ 	.short	0x010a
        /*03ea*/ 	.byte	0x0a
	.zero		1


	//   ....[45]....
        /*03ec*/ 	.word	0x00007340
        /*03f0*/ 	.word	0x000000ff
        /*03f4*/ 	.word	0x00000000
        /*03f8*/ 	.short	0x0101
        /*03fa*/ 	.byte	0x0a
	.zero		1


	//   ....[46]....
        /*03fc*/ 	.word	0x000073f0
        /*0400*/ 	.word	0x000000ff
        /*0404*/ 	.word	0x00000000
        /*0408*/ 	.short	0x0101
        /*040a*/ 	.byte	0x04
	.zero		1


	//   ....[47]....
        /*040c*/ 	.word	0x000075b0
        /*0410*/ 	.word	0x000000ff
        /*0414*/ 	.word	0x00000000
        /*0418*/ 	.short	0x0101
        /*041a*/ 	.byte	0x05
	.zero		1


	//   ....[48]....
        /*041c*/ 	.word	0x00007640
        /*0420*/ 	.word	0x000000ff
        /*0424*/ 	.word	0x00000000
        /*0428*/ 	.short	0x0101
        /*042a*/ 	.byte	0x04
	.zero		1


	//   ....[49]....
        /*042c*/ 	.word	0x00007df0
        /*0430*/ 	.word	0x000000ff
        /*0434*/ 	.word	0x00000008
        /*0438*/ 	.short	0x010a
        /*043a*/ 	.byte	0x04
	.zero		1


	//   ....[50]....
        /*043c*/ 	.word	0x00009ca0
        /*0440*/ 	.word	0x00000000
        /*0444*/ 	.word	0x0002e490
        /*0448*/ 	.short	0x0101
        /*044a*/ 	.byte	0x25
	.zero		1


	//   ....[51]....
        /*044c*/ 	.word	0x0000a070
        /*0450*/ 	.word	0x00000007
        /*0454*/ 	.word	0x0002e460
        /*0458*/ 	.short	0x010a
        /*045a*/ 	.byte	0x3f
	.zero		1


	//   ....[52]....
        /*045c*/ 	.word	0x0000a390
        /*0460*/ 	.word	0x00000007
        /*0464*/ 	.word	0x0002e4b0
        /*0468*/ 	.short	0x0101
        /*046a*/ 	.byte	0x3f
	.zero		1


	//   ....[53]....
        /*046c*/ 	.word	0x0000a3a0
        /*0470*/ 	.word	0x00000007
        /*0474*/ 	.word	0x0002e4b0
        /*0478*/ 	.short	0x010a
        /*047a*/ 	.byte	0x3f
	.zero		1


	//   ....[54]....
        /*047c*/ 	.word	0x0000a440
        /*0480*/ 	.word	0x00000004
        /*0484*/ 	.word	0x0002e460
        /*0488*/ 	.short	0x010a
        /*048a*/ 	.byte	0x3f
	.zero		1


	//   ....[55]....
        /*048c*/ 	.word	0x0000aa60
        /*0490*/ 	.word	0x00000008
        /*0494*/ 	.word	0x0002e428
        /*0498*/ 	.short	0x010a
        /*049a*/ 	.byte	0x3f
	.zero		1


	//   ....[56]....
        /*049c*/ 	.word	0x0000ad80
        /*04a0*/ 	.word	0x00000005
        /*04a4*/ 	.word	0x0002e4b0
        /*04a8*/ 	.short	0x0101
        /*04aa*/ 	.byte	0x3f
	.zero		1


	//   ....[57]....
        /*04ac*/ 	.word	0x0000ad90
        /*04b0*/ 	.word	0x00000005
        /*04b4*/ 	.word	0x0002e4b0
        /*04b8*/ 	.short	0x010a
        /*04ba*/ 	.byte	0x3f
	.zero		1


	//   ....[58]....
        /*04bc*/ 	.word	0x0000ae40
        /*04c0*/ 	.word	0x00000007
        /*04c4*/ 	.word	0x0002e428
        /*04c8*/ 	.short	0x010a
        /*04ca*/ 	.byte	0x3f
	.zero		1


	//   ....[59]....
        /*04cc*/ 	.word	0x0000b1f0
        /*04d0*/ 	.word	0x00000006
        /*04d4*/ 	.word	0x0002e428
        /*04d8*/ 	.short	0x010a
        /*04da*/ 	.byte	0x3f
	.zero		1


	//   ....[60]....
        /*04dc*/ 	.word	0x0000b530
        /*04e0*/ 	.word	0x00000006
        /*04e4*/ 	.word	0x0002e428
        /*04e8*/ 	.short	0x010a
        /*04ea*/ 	.byte	0x3f
	.zero		1


	//   ....[61]....
        /*04ec*/ 	.word	0x0000b8c0
        /*04f0*/ 	.word	0x00000003
        /*04f4*/ 	.word	0x0002e450
        /*04f8*/ 	.short	0x010a
        /*04fa*/ 	.byte	0x3f
	.zero		1


	//   ....[62]....
        /*04fc*/ 	.word	0x0000b920
        /*0500*/ 	.word	0x00000005
        /*0504*/ 	.word	0x0002e400
        /*0508*/ 	.short	0x010a
        /*050a*/ 	.byte	0x3f
	.zero		1


	//   ....[63]....
        /*050c*/ 	.word	0x0000b990
        /*0510*/ 	.word	0x00000000
        /*0514*/ 	.word	0xfffffff8
        /*0518*/ 	.short	0x010a
        /*051a*/ 	.byte	0x3f
	.zero		1


	//   ....[64]....
        /*051c*/ 	.word	0x0000b9f0
        /*0520*/ 	.word	0x0000000e
        /*0524*/ 	.word	0x0002e400
        /*0528*/ 	.short	0x010a
        /*052a*/ 	.byte	0x3f
	.zero		1


	//   ....[65]....
        /*052c*/ 	.word	0x0000ba50
        /*0530*/ 	.word	0x0000000a
        /*0534*/ 	.word	0x0002e400
        /*0538*/ 	.short	0x010a
        /*053a*/ 	.byte	0x3f
	.zero		1


	//   ....[66]....
        /*053c*/ 	.word	0x0000bab0
        /*0540*/ 	.word	0x0000000e
        /*0544*/ 	.word	0x0002e400
        /*0548*/ 	.short	0x010a
        /*054a*/ 	.byte	0x3f
	.zero		1


	//   ....[67]....
        /*054c*/ 	.word	0x0000bb10
        /*0550*/ 	.word	0x0000000a
        /*0554*/ 	.word	0x0002e400
        /*0558*/ 	.short	0x010a
        /*055a*/ 	.byte	0x3f
	.zero		1


	//   ....[68]....
        /*055c*/ 	.word	0x0000bb70
        /*0560*/ 	.word	0x0000000e
        /*0564*/ 	.word	0x0002e400
        /*0568*/ 	.short	0x010a
        /*056a*/ 	.byte	0x3f
	.zero		1


	//   ....[69]....
        /*056c*/ 	.word	0x0000bbe0
        /*0570*/ 	.word	0x00000003
        /*0574*/ 	.word	0x00000008
        /*0578*/ 	.short	0x010a
        /*057a*/ 	.byte	0x3f
	.zero		1


	//   ....[70]....
        /*057c*/ 	.word	0x0000bcb0
        /*0580*/ 	.word	0x00000007
        /*0584*/ 	.word	0x0002e460
        /*0588*/ 	.short	0x010a
        /*058a*/ 	.byte	0x3f
	.zero		1


	//   ....[71]....
        /*058c*/ 	.word	0x0000bd00
        /*0590*/ 	.word	0x00000007
        /*0594*/ 	.word	0x0002e4b0
        /*0598*/ 	.short	0x010a
        /*059a*/ 	.byte	0x3f
	.zero		1


	//   ....[72]....
        /*059c*/ 	.word	0x0000bd50
        /*05a0*/ 	.word	0x00000004
        /*05a4*/ 	.word	0x0002e460
        /*05a8*/ 	.short	0x010a
        /*05aa*/ 	.byte	0x3f
	.zero		1


	//   ....[73]....
        /*05ac*/ 	.word	0x0000be20
        /*05b0*/ 	.word	0x00000008
        /*05b4*/ 	.word	0x0002e428
        /*05b8*/ 	.short	0x010a
        /*05ba*/ 	.byte	0x3f
	.zero		1


	//   ....[74]....
        /*05bc*/ 	.word	0x0000be70
        /*05c0*/ 	.word	0x00000005
        /*05c4*/ 	.word	0x0002e4b0
        /*05c8*/ 	.short	0x010a
        /*05ca*/ 	.byte	0x3f
	.zero		1


	//   ....[75]....
        /*05cc*/ 	.word	0x0000bec0
        /*05d0*/ 	.word	0x00000007
        /*05d4*/ 	.word	0x0002e428
        /*05d8*/ 	.short	0x010a
        /*05da*/ 	.byte	0x3f
	.zero		1


	//   ....[76]....
        /*05dc*/ 	.word	0x0000bf10
        /*05e0*/ 	.word	0x00000006
        /*05e4*/ 	.word	0x0002e428
        /*05e8*/ 	.short	0x010a
        /*05ea*/ 	.byte	0x3f
	.zero		1


	//   ....[77]....
        /*05ec*/ 	.word	0x0000bf60
        /*05f0*/ 	.word	0x00000006
        /*05f4*/ 	.word	0x0002e428
        /*05f8*/ 	.short	0x010a
        /*05fa*/ 	.byte	0x3f
	.zero		1


	//----- nvinfo : EIATTR_NUM_MBARRIERS
	.align		4
.L_38:
        /*05fc*/ 	.byte	0x03, 0x38
        /*05fe*/ 	.short	0x001f


	//----- nvinfo : EIATTR_EXIT_INSTR_OFFSETS
	.align		4
        /*0600*/ 	.byte	0x04, 0x1c
        /*0602*/ 	.short	(.L_40 - .L_39)


	//   ....[0]....
.L_39:
        /*0604*/ 	.word	0x00000b40


	//   ....[1]....
        /*0608*/ 	.word	0x00000bb0


	//   ....[2]....
        /*060c*/ 	.word	0x00009cd0


	//   ....[3]....
        /*0610*/ 	.word	0x00009d30


	//   ....[4]....
        /*0614*/ 	.word	0x00009d60


	//   ....[5]....
        /*0618*/ 	.word	0x0000a750


	//   ....[6]....
        /*061c*/ 	.word	0x0000a780


	//   ....[7]....
        /*0620*/ 	.word	0x0000b8a0


	//----- nvinfo : EIATTR_MAX_THREADS
	.align		4
.L_40:
        /*0624*/ 	.byte	0x04, 0x05
        /*0626*/ 	.short	(.L_42 - .L_41)
.L_41:
        /*0628*/ 	.word	0x00000180
        /*062c*/ 	.word	0x00000001
        /*0630*/ 	.word	0x00000001


	//----- nvinfo : EIATTR_CRS_STACK_SIZE
	.align		4
.L_42:
        /*0634*/ 	.byte	0x04, 0x1e
        /*0636*/ 	.short	(.L_44 - .L_43)
.L_43:
        /*0638*/ 	.word	0x00000000


	//----- nvinfo : EIATTR_CBANK_PARAM_SIZE
	.align		4
.L_44:
        /*063c*/ 	.byte	0x03, 0x19
        /*063e*/ 	.short	0x0870


	//----- nvinfo : EIATTR_PARAM_CBANK
	.align		4
        /*0640*/ 	.byte	0x04, 0x0a
        /*0642*/ 	.short	(.L_46 - .L_45)
	.align		4
.L_45:
        /*0644*/ 	.word	index@(.nv.constant0._ZN7cutlass13device_kernelINS_4fmha6kernel28FmhaKernelTmaWarpSpecializedINS1_10collective30FmhaMainloopTmaWarpSpecializedINS_10bfloat16_tEffN4cute5tupleIJNS7_1CILi128EEENS9_ILi64EEENS9_ILi192EEEEEENS8_IJiNS9_ILi1EEENS8_IJiiEEEEEESG_SG_NS4_14ResidualFusionEJNS2_6OptionILNS2_3TagE0ENS9_ILb1EEEEENSI_ILSJ_2ESK_EEEEENS4_15FmhaFwdEpilogueIS6_fNS8_IJSB_SC_SB_EEEEENS2_23PersistentTileSchedulerEJSL_SM_EEEEEvNT_6ParamsE)
        /*0648*/ 	.short	0x0210
        /*064a*/ 	.short	0x0870


	//----- nvinfo : EIATTR_SW_WAR
	.align		4
.L_46:
        /*064c*/ 	.byte	0x04, 0x36
        /*064e*/ 	.short	(.L_48 - .L_47)
.L_47:
        /*0650*/ 	.word	0x00000008
.L_48:


//--------------------- .nv.callgraph             --------------------------
	.section	.nv.callgraph,"",@"SHT_CUDA_CALLGRAPH"
	.align	4
	.sectionentsize	8
	.align		4
        /*0000*/ 	.word	0x00000000
	.align		4
        /*0004*/ 	.word	0xffffffff
	.align		4
        /*0008*/ 	.word	index@(_ZN7cutlass13device_kernelINS_4fmha6kernel28FmhaKernelTmaWarpSpecializedINS1_10collective30FmhaMainloopTmaWarpSpecializedINS_10bfloat16_tEffN4cute5tupleIJNS7_1CILi128EEENS9_ILi64EEENS9_ILi192EEEEEENS8_IJiNS9_ILi1EEENS8_IJiiEEEEEESG_SG_NS4_14ResidualFusionEJNS2_6OptionILNS2_3TagE0ENS9_ILb1EEEEENSI_ILSJ_2ESK_EEEEENS4_15FmhaFwdEpilogueIS6_fNS8_IJSB_SC_SB_EEEEENS2_23PersistentTileSchedulerEJSL_SM_EEEEEvNT_6ParamsE)
	.align		4
        /*000c*/ 	.word	index@(__assertfail)
	.align		4
        /*0010*/ 	.word	0x00000000
	.align		4
        /*0014*/ 	.word	0xfffffffe
	.align		4
        /*0018*/ 	.word	0x00000000
	.align		4
        /*001c*/ 	.word	0xfffffffd
	.align		4
        /*0020*/ 	.word	0x00000000
	.align		4
        /*0024*/ 	.word	0xfffffffc


//--------------------- .nv.constant4             --------------------------
	.section	.nv.constant4,"a",@progbits
	.align	8
	.align		8
.nv.constant4:
        /*0000*/ 	.dword	__assertfail
	.align		8
        /*0008*/ 	.dword	__unnamed_1
	.align		8
        /*0010*/ 	.dword	__unnamed_2
	.align		8
        /*0018*/ 	.dword	_ZN39_INTERNAL_84bb97dc_4_k_cu_6ace1bee_34614cuda3std3__45__cpo5beginE
	.align		8
        /*0020*/ 	.dword	_ZN39_INTERNAL_84bb97dc_4_k_cu_6ace1bee_34614cuda3std3__45__cpo3endE
	.align		8
        /*0028*/ 	.dword	_ZN39_INTERNAL_84bb97dc_4_k_cu_6ace1bee_34614cuda3std3__45__cpo6cbeginE
	.align		8
        /*0030*/ 	.dword	_ZN39_INTERNAL_84bb97dc_4_k_cu_6ace1bee_34614cuda3std3__45__cpo4cendE
	.align		8
        /*0038*/ 	.dword	_ZN39_INTERNAL_84bb97dc_4_k_cu_6ace1bee_34614cuda3std3__441_GLOBAL__N__84bb97dc_4_k_cu_6ace1bee_34616ignoreE
	.align		8
        /*0040*/ 	.dword	_ZN39_INTERNAL_84bb97dc_4_k_cu_6ace1bee_34614cuda3std3__419piecewise_constructE
	.align		8
        /*0048*/ 	.dword	_ZN39_INTERNAL_84bb97dc_4_k_cu_6ace1bee_34614cuda3std3__48in_placeE
	.align		8
        /*0050*/ 	.dword	_ZN39_INTERNAL_84bb97dc_4_k_cu_6ace1bee_34614cuda3std6ranges3__45__cpo4swapE
	.align		8
        /*0058*/ 	.dword	_ZN39_INTERNAL_84bb97dc_4_k_cu_6ace1bee_34614cuda3std6ranges3__45__cpo9iter_moveE
	.align		8
        /*0060*/ 	.dword	_ZN39_INTERNAL_84bb97dc_4_k_cu_6ace1bee_34614cute7productE
	.align		8
        /*0068*/ 	.dword	_ZN39_INTERNAL_84bb97dc_4_k_cu_6ace1bee_34614cute1_E
	.align		8
        /*0070*/ 	.dword	$str$24
	.align		8
        /*0078*/ 	.dword	$str$25


//--------------------- .text._ZN7cutlass13device_kernelINS_4fmha6kernel28FmhaKernelTmaWarpSpecializedINS1_10collective30FmhaMainloopTmaWarpSpecializedINS_10bfloat16_tEffN4cute5tupleIJNS7_1CILi128EEENS9_ILi64EEENS9_ILi192EEEEEENS8_IJiNS9_ILi1EEENS8_IJiiEEEEEESG_SG_NS4_14ResidualFusionEJNS2_6OptionILNS2_3TagE0ENS9_ILb1EEEEENSI_ILSJ_2ESK_EEEEENS4_15FmhaFwdEpilogueIS6_fNS8_IJSB_SC_SB_EEEEENS2_23PersistentTileSchedulerEJSL_SM_EEEEEvNT_6ParamsE --------------------------
	.section	.text._ZN7cutlass13device_kernelINS_4fmha6kernel28FmhaKernelTmaWarpSpecializedINS1_10collective30FmhaMainloopTmaWarpSpecializedINS_10bfloat16_tEffN4cute5tupleIJNS7_1CILi128EEENS9_ILi64EEENS9_ILi192EEEEEENS8_IJiNS9_ILi1EEENS8_IJiiEEEEEESG_SG_NS4_14ResidualFusionEJNS2_6OptionILNS2_3TagE0ENS9_ILb1EEEEENSI_ILSJ_2ESK_EEEEENS4_15FmhaFwdEpilogueIS6_fNS8_IJSB_SC_SB_EEEEENS2_23PersistentTileSchedulerEJSL_SM_EEEEEvNT_6ParamsE,"ax",@progbits
	.align	128
.text._ZN7cutlass13device_kernelINS_4fmha6kernel28FmhaKernelTmaWarpSpecializedINS1_10collective30FmhaMainloopTmaWarpSpecializedINS_10bfloat16_tEffN4cute5tupleIJNS7_1CILi128EEENS9_ILi64EEENS9_ILi192EEEEEENS8_IJiNS9_ILi1EEENS8_IJiiEEEEEESG_SG_NS4_14ResidualFusionEJNS2_6OptionILNS2_3TagE0ENS9_ILb1EEEEENSI_ILSJ_2ESK_EEEEENS4_15FmhaFwdEpilogueIS6_fNS8_IJSB_SC_SB_EEEEENS2_23PersistentTileSchedulerEJSL_SM_EEEEEvNT_6ParamsE:
        .type           _ZN7cutlass13device_kernelINS_4fmha6kernel28FmhaKernelTmaWarpSpecializedINS1_10collective30FmhaMainloopTmaWarpSpecializedINS_10bfloat16_tEffN4cute5tupleIJNS7_1CILi128EEENS9_ILi64EEENS9_ILi192EEEEEENS8_IJiNS9_ILi1EEENS8_IJiiEEEEEESG_SG_NS4_14ResidualFusionEJNS2_6OptionILNS2_3TagE0ENS9_ILb1EEEEENSI_ILSJ_2ESK_EEEEENS4_15FmhaFwdEpilogueIS6_fNS8_IJSB_SC_SB_EEEEENS2_23PersistentTileSchedulerEJSL_SM_EEEEEvNT_6ParamsE,@function
        .size           _ZN7cutlass13device_kernelINS_4fmha6kernel28FmhaKernelTmaWarpSpecializedINS1_10collective30FmhaMainloopTmaWarpSpecializedINS_10bfloat16_tEffN4cute5tupleIJNS7_1CILi128EEENS9_ILi64EEENS9_ILi192EEEEEENS8_IJiNS9_ILi1EEENS8_IJiiEEEEEESG_SG_NS4_14ResidualFusionEJNS2_6OptionILNS2_3TagE0ENS9_ILb1EEEEENSI_ILSJ_2ESK_EEEEENS4_15FmhaFwdEpilogueIS6_fNS8_IJSB_SC_SB_EEEEENS2_23PersistentTileSchedulerEJSL_SM_EEEEEvNT_6ParamsE,(.L_x_153 - _ZN7cutlass13device_kernelINS_4fmha6kernel28FmhaKernelTmaWarpSpecializedINS1_10collective30FmhaMainloopTmaWarpSpecializedINS_10bfloat16_tEffN4cute5tupleIJNS7_1CILi128EEENS9_ILi64EEENS9_ILi192EEEEEENS8_IJiNS9_ILi1EEENS8_IJiiEEEEEESG_SG_NS4_14ResidualFusionEJNS2_6OptionILNS2_3TagE0ENS9_ILb1EEEEENSI_ILSJ_2ESK_EEEEENS4_15FmhaFwdEpilogueIS6_fNS8_IJSB_SC_SB_EEEEENS2_23PersistentTileSchedulerEJSL_SM_EEEEEvNT_6ParamsE)
        .other          _ZN7cutlass13device_kernelINS_4fmha6kernel28FmhaKernelTmaWarpSpecializedINS1_10collective30FmhaMainloopTmaWarpSpecializedINS_10bfloat16_tEffN4cute5tupleIJNS7_1CILi128EEENS9_ILi64EEENS9_ILi192EEEEEENS8_IJiNS9_ILi1EEENS8_IJiiEEEEEESG_SG_NS4_14ResidualFusionEJNS2_6OptionILNS2_3TagE0ENS9_ILb1EEEEENSI_ILSJ_2ESK_EEEEENS4_15FmhaFwdEpilogueIS6_fNS8_IJSB_SC_SB_EEEEENS2_23PersistentTileSchedulerEJSL_SM_EEEEEvNT_6ParamsE,@"STO_CUDA_ENTRY STV_DEFAULT"
_ZN7cutlass13device_kernelINS_4fmha6kernel28FmhaKernelTmaWarpSpecializedINS1_10collective30FmhaMainloopTmaWarpSpecializedINS_10bfloat16_tEffN4cute5tupleIJNS7_1CILi128EEENS9_ILi64EEENS9_ILi192EEEEEENS8_IJiNS9_ILi1EEENS8_IJiiEEEEEESG_SG_NS4_14ResidualFusionEJNS2_6OptionILNS2_3TagE0ENS9_ILb1EEEEENSI_ILSJ_2ESK_EEEEENS4_15FmhaFwdEpilogueIS6_fNS8_IJSB_SC_SB_EEEEENS2_23PersistentTileSchedulerEJSL_SM_EEEEEvNT_6ParamsE:
[----:B------:R-:W1:Y:S01]  /*0000*/  LDC R1, c[0x0][0x28] ;  /* 0x00000a00ff017b82 */ /* 0x000e620000000800 */
[----:B------:R-:W2:Y:S07]  /*0010*/  S2R R2, SR_TID.X ;  /* 0x0000000000027919 */ /* 0x000eae0000002100 */
[----:B------:R-:W3:Y:S01]  /*0020*/  S2UR UR6, SR_CTAID.X ;  /* 0x00000000000679c3 */ /* 0x000ee20000002500 */
[----:B------:R-:W-:Y:S01]  /*0030*/  ELECT P1, URZ, PT ;  /* 0x00000000003f782f */ /* 0x000fe20003820000 */
[----:B------:R-:W-:Y:S01]  /*0040*/  BSSY B0, `(.L_x_0) ;  /* 0x0000018000007945 */ /* 0x000fe20003800000 */
[----:B---3--:R-:W-:-:S02]  /*0050*/  MOV R17, UR6 ;  /* 0x0000000600117c02 */ /* 0x008fc40008000f00 */
[----:B--2---:R-:W-:-:S05]  /*0060*/  SHF.R.U32.HI R0, RZ, 0x5, R2 ;  /* 0x00000005ff007819 */ /* 0x004fca0000011602 */
[----:B------:R-:W2:Y:S02]  /*0070*/  SHFL.IDX PT, R3, R0, RZ, 0x1f ;  /* 0x00001fff00037589 */ /* 0x000ea400000e0000 */
[----:B--2---:R-:W-:Y:S02]  /*0080*/  R2UR UR4, R3 ;  /* 0x00000000030472ca */ /* 0x004fe400000e0000 */
[----:B------:R-:W-:-:S06]  /*0090*/  SHF.R.U32.HI R3, RZ, 0x7, R2 ;  /* 0x00000007ff037819 */ /* 0x000fcc0000011602 */
[----:B------:R-:W2:Y:S05]  /*00a0*/  SHFL.IDX PT, R3, R3, RZ, 0x1f ;  /* 0x00001fff03037589 */ /* 0x000eaa00000e0000 */
[----:B------:R-:W-:Y:S02]  /*00b0*/  USHF.R.S32.HI UR5, URZ, 0x1f, UR4 ;  /* 0x0000001f3f057899 */ /* 0x000fe40008011404 */
[----:B------:R-:W-:Y:S02]  /*00c0*/  ISETP.EQ.AND P2, PT, RZ, UR4, P1 ;  /* 0x00000004ff007c0c */ /* 0x000fe40008f42270 */
[----:B------:R-:W-:-:S04]  /*00d0*/  ULEA.HI UR5, UR5, UR4, URZ, 0x2 ;  /* 0x0000000405057291 */ /* 0x000fc8000f8f103f */
[----:B------:R-:W-:-:S04]  /*00e0*/  ULOP3.LUT UR5, UR5, 0xfffffffc, URZ, 0xc0, !UPT ;  /* 0xfffffffc05057892 */ /* 0x000fc8000f8ec03f */
[----:B------:R-:W-:-:S03]  /*00f0*/  UIADD3 UR5, UR4, -UR5, URZ ;  /* 0x8000000504057290 */ /* 0x000fc6000fffe03f */
[----:B-1----:R-:W-:Y:S09]  /*0100*/  @!P2 BRA `(.L_x_1) ;  /* 0x00000000002ca947 */ /* 0x002ff20003800000 */
[----:B------:R-:W-:Y:S02]  /*0110*/  ULDC.64 UR6, c[0x0][0x198] ;  /* 0x0000660000067ab9 */ /* 0x000fe40000000a00 */
[----:B------:R-:W-:Y:S02]  /*0120*/  UIADD3 UR8, UP0, UR6, 0xf0, URZ ;  /* 0x000000f006087890 */ /* 0x000fe4000ff1e03f */
[----:B------:R-:W-:Y:S02]  /*0130*/  UIADD3 UR10, UP1, UR6, 0x1f0, URZ ;  /* 0x000001f0060a7890 */ /* 0x000fe4000ff3e03f */
[----:B------:R-:W-:Y:S02]  /*0140*/  UIADD3 UR6, UP2, UR6, 0x2f0, URZ ;  /* 0x000002f006067890 */ /* 0x000fe4000ff5e03f */
[----:B------:R-:W-:Y:S02]  /*0150*/  UIADD3.X UR9, URZ, UR7, URZ, UP0, !UPT ;  /* 0x000000073f097290 */ /* 0x000fe400087fe43f */
[----:B------:R-:W-:-:S02]  /*0160*/  UIADD3.X UR11, URZ, UR7, URZ, UP1, !UPT ;  /* 0x000000073f0b7290 */ /* 0x000fc40008ffe43f */
[----:B------:R-:W-:-:S05]  /*0170*/  UIADD3.X UR7, URZ, UR7, URZ, UP2, !UPT ;  /* 0x000000073f077290 */ /* 0x000fca00097fe43f */
[----:B------:R1:W-:Y:S02]  /*0180*/  UTMACCTL.PF [UR8] ;  /* 0x00000000080079b9 */ /* 0x0003e40008040000 */
[----:B------:R1:W-:Y:S02]  /*0190*/  UTMACCTL.PF [UR10] ;  /* 0x000000000a0079b9 */ /* 0x0003e40008040000 */
[----:B------:R1:W-:Y:S02]  /*01a0*/  UTMACCTL.PF [UR6] ;  /* 0x00000000060079b9 */ /* 0x0003e40008040000 */
[----:B-1----:R-:W-:Y:S01]  /*01b0*/  NOP ;  /* 0x0000000000007918 */ /* 0x002fe20000000000 */
.L_x_1:
[----:B------:R-:W-:Y:S05]  /*01c0*/  BSYNC B0 ;  /* 0x0000000000007941 */ /* 0x000fea0003800000 */
.L_x_0:
[----:B------:R-:W1:Y:S01]  /*01d0*/  SHFL.IDX PT, R4, R0, RZ, 0x1f ;  /* 0x00001fff00047589 */ /* 0x000e6200000e0000 */
[----:B--2---:R-:W-:Y:S01]  /*01e0*/  R2UR UR61, R3 ;  /* 0x00000000033d72ca */ /* 0x004fe200000e0000 */
[----:B------:R-:W-:Y:S02]  /*01f0*/  UISETP.NE.AND UP0, UPT, UR5, 0x1, UPT ;  /* 0x000000010500788c */ /* 0x000fe4000bf05270 */
[----:B------:R-:W-:-:S10]  /*0200*/  UISETP.NE.AND UP1, UPT, UR5, 0x2, UPT ;  /* 0x000000020500788c */ /* 0x000fd4000bf25270 */
[----:B------:R-:W-:Y:S02]  /*0210*/  UIADD3 UR10, UR61, -0x1, URZ ;  /* 0xffffffff3d0a7890 */ /* 0x000fe4000fffe03f */
[----:B------:R-:W-:Y:S02]  /*0220*/  UISETP.EQ.AND UP2, UPT, UR61, URZ, !UP0 ;  /* 0x0000003f3d00728c */ /* 0x000fe4000c742270 */
[----:B------:R-:W-:Y:S02]  /*0230*/  UISETP.EQ.AND UP3, UPT, UR61, URZ, !UP1 ;  /* 0x0000003f3d00728c */ /* 0x000fe4000cf62270 */
[----:B------:R-:W-:Y:S02]  /*0240*/  UISETP.GE.U32.AND UP4, UPT, UR10, 0x4, UPT ;  /* 0x000000040a00788c */ /* 0x000fe4000bf86070 */
[----:B------:R-:W-:Y:S01]  /*0250*/  USEL UR4, URZ, 0x1, !UP2 ;  /* 0x000000013f047887 */ /* 0x000fe2000d000000 */
[----:B-1----:R-:W-:Y:S01]  /*0260*/  ISETP.NE.AND P0, PT, R4, RZ, PT ;  /* 0x000000ff0400720c */ /* 0x002fe20003f05270 */
[----:B------:R-:W-:Y:S01]  /*0270*/  USEL UR6, URZ, 0x1, !UP3 ;  /* 0x000000013f067887 */ /* 0x000fe2000d800000 */
[----:B------:R-:W-:Y:S01]  /*0280*/  MOV R4, UR5 ;  /* 0x0000000500047c02 */ /* 0x000fe20008000f00 */
[----:B------:R-:W-:-:S02]  /*0290*/  USEL UR7, UR4, 0x2, UP4 ;  /* 0x0000000204077887 */ /* 0x000fc4000a000000 */
[----:B------:R-:W-:-:S04]  /*02a0*/  USEL UR4, UR6, 0x2, UP4 ;  /* 0x0000000206047887 */ /* 0x000fc8000a000000 */
[----:B------:R-:W-:Y:S02]  /*02b0*/  MOV R18, UR7 ;  /* 0x0000000700127c02 */ /* 0x000fe40008000f00 */
[----:B------:R-:W-:Y:S02]  /*02c0*/  MOV R16, UR4 ;  /* 0x0000000400107c02 */ /* 0x000fe40008000f00 */
[----:B------:R-:W-:Y:S05]  /*02d0*/  @P0 BRA `(.L_x_2) ;  /* 0x0000000000480947 */ /* 0x000fea0003800000 */
[----:B------:R-:W1:Y:S01]  /*02e0*/  S2UR UR8, SR_CgaCtaId ;  /* 0x00000000000879c3 */ /* 0x000e620000008800 */
[----:B------:R-:W-:Y:S01]  /*02f0*/  UMOV UR4, 0x400 ;  /* 0x0000040000047882 */ /* 0x000fe20000000000 */
[----:B------:R-:W-:Y:S01]  /*0300*/  UMOV UR5, 0x1 ;  /* 0x0000000100057882 */ /* 0x000fe20000000000 */
[----:B------:R-:W-:Y:S01]  /*0310*/  UMOV UR6, 0x80 ;  /* 0x0000008000067882 */ /* 0x000fe20000000000 */
[----:B------:R-:W-:Y:S01]  /*0320*/  ELECT P0, URZ, PT ;  /* 0x00000000003f782f */ /* 0x000fe20003800000 */
[----:B------:R-:W-:-:S04]  /*0330*/  UIADD3 UR6, -UR6, 0x100000, URZ ;  /* 0x0010000006067890 */ /* 0x000fc8000fffe13f */
[----:B------:R-:W-:Y:S02]  /*0340*/  USHF.L.U32 UR7, UR6, 0xb, URZ ;  /* 0x0000000b06077899 */ /* 0x000fe4000800063f */
[----:B------:R-:W-:Y:S02]  /*0350*/  USHF.L.U32 UR6, UR6, 0x1, URZ ;  /* 0x0000000106067899 */ /* 0x000fe4000800063f */
[----:B-1----:R-:W-:Y:S02]  /*0360*/  ULEA UR8, UR8, UR4, 0x18 ;  /* 0x0000000408087291 */ /* 0x002fe4000f8ec03f */
[----:B------:R-:W-:-:S04]  /*0370*/  UIADD3 UR4, -UR5, 0x100000, URZ ;  /* 0x0010000005047890 */ /* 0x000fc8000fffe13f */
[----:B------:R-:W-:Y:S02]  /*0380*/  USHF.L.U32 UR5, UR4, 0xb, URZ ;  /* 0x0000000b04057899 */ /* 0x000fe4000800063f */
[----:B------:R-:W-:Y:S01]  /*0390*/  USHF.L.U32 UR4, UR4, 0x1, URZ ;  /* 0x0000000104047899 */ /* 0x000fe2000800063f */
[----:B------:R-:W1:Y:S11]  /*03a0*/  FENCE.VIEW.ASYNC.S ;  /* 0x00000000000073c6 */ /* 0x000e760000000000 */
[----:B-1----:R1:W2:Y:S01]  /*03b0*/  SYNCS.EXCH.64 URZ, [UR8+0x2e450], UR4 ;  /* 0x02e45004083f75b2 */ /* 0x0022a20008000100 */
[----:B------:R1:W3:Y:S01]  /*03c0*/  SYNCS.EXCH.64 URZ, [UR8+0x2e460], UR6 ;  /* 0x02e46006083f75b2 */ /* 0x0002e20008000100 */
[----:B------:R1:W4:Y:S01]  /*03d0*/  SYNCS.EXCH.64 URZ, [UR8+0x2e458], UR4 ;  /* 0x02e45804083f75b2 */ /* 0x0003220008000100 */
[----:B------:R1:W1:Y:S01]  /*03e0*/  SYNCS.EXCH.64 URZ, [UR8+0x2e468], UR6 ;  /* 0x02e46806083f75b2 */ /* 0x0002620008000100 */
[----:B------:R-:W-:Y:S01]  /*03f0*/  NOP ;  /* 0x0000000000007918 */ /* 0x000fe20000000000 */
.L_x_2:
[----:B------:R-:W5:Y:S01]  /*0400*/  SHFL.IDX PT, R3, R0, RZ, 0x1f ;  /* 0x00001fff00037589 */ /* 0x000f6200000e0000 */
[----:B------:R-:W-:Y:S01]  /*0410*/  NOP ;  /* 0x0000000000007918 */ /* 0x000fe20000000000 */
[----:B-----5:R-:W-:-:S13]  /*0420*/  ISETP.NE.AND P0, PT, R3, RZ, PT ;  /* 0x000000ff0300720c */ /* 0x020fda0003f05270 */
[----:B------:R-:W-:Y:S05]  /*0430*/  @P0 BRA `(.L_x_3) ;  /* 0x0000000000600947 */ /* 0x000fea0003800000 */
[----:B-1----:R-:W1:Y:S01]  /*0440*/  S2UR UR5, SR_CgaCtaId ;  /* 0x00000000000579c3 */ /* 0x002e620000008800 */
[----:B------:R-:W-:Y:S01]  /*0450*/  UMOV UR4, 0x400 ;  /* 0x0000040000047882 */ /* 0x000fe20000000000 */
[----:B------:R-:W-:Y:S01]  /*0460*/  UMOV UR6, 0x1 ;  /* 0x0000000100067882 */ /* 0x000fe20000000000 */
[----:B------:R-:W-:Y:S01]  /*0470*/  UMOV UR9, 0x100 ;  /* 0x0000010000097882 */ /* 0x000fe20000000000 */
[----:B------:R-:W-:-:S04]  /*0480*/  UIADD3 UR6, -UR6, 0x100000, URZ ;  /* 0x0010000006067890 */ /* 0x000fc8000fffe13f */
[----:B------:R-:W-:Y:S02]  /*0490*/  USHF.L.U32 UR7, UR6, 0xb, URZ ;  /* 0x0000000b06077899 */ /* 0x000fe4000800063f */
[----:B------:R-:W-:Y:S01]  /*04a0*/  USHF.L.U32 UR6, UR6, 0x1, URZ ;  /* 0x0000000106067899 */ /* 0x000fe2000800063f */
[----:B------:R-:W-:Y:S01]  /*04b0*/  ELECT P0, URZ, PT ;  /* 0x00000000003f782f */ /* 0x000fe20003800000 */
[----:B-1----:R-:W-:Y:S02]  /*04c0*/  ULEA UR8, UR5, UR4, 0x18 ;  /* 0x0000000405087291 */ /* 0x002fe4000f8ec03f */
[----:B------:R-:W-:-:S04]  /*04d0*/  UIADD3 UR4, -UR9, 0x100000, URZ ;  /* 0x0010000009047890 */ /* 0x000fc8000fffe13f */
[----:B------:R-:W-:Y:S02]  /*04e0*/  USHF.L.U32 UR5, UR4, 0xb, URZ ;  /* 0x0000000b04057899 */ /* 0x000fe4000800063f */
[----:B------:R-:W-:Y:S01]  /*04f0*/  USHF.L.U32 UR4, UR4, 0x1, URZ ;  /* 0x0000000104047899 */ /* 0x000fe2000800063f */
[----:B------:R-:W1:Y:S03]  /*0500*/  FENCE.VIEW.ASYNC.S ;  /* 0x00000000000073c6 */ /* 0x000e660000000000 */
[----:B-1----:R1:W1:Y:S08]  /*0510*/  SYNCS.EXCH.64 URZ, [UR8+0x2e400], UR6 ;  /* 0x02e40006083f75b2 */ /* 0x0022700008000100 */
[----:B------:R1:W1:Y:S01]  /*0520*/  SYNCS.EXCH.64 URZ, [UR8+0x2e428], UR4 ;  /* 0x02e42804083f75b2 */ /* 0x0002620008000100 */
        /* <DEDUP_REMOVED lines=8> */
[----:B------:R-:W-:Y:S01]  /*05b0*/  NOP ;  /* 0x0000000000007918 */ /* 0x000fe20000000000 */
.L_x_3:
        /* <DEDUP_REMOVED lines=21> */
[----:B------:R-:W-:Y:S01]  /*0710*/  NOP ;  /* 0x0000000000007918 */ /* 0x000fe20000000000 */
.L_x_4:
[----:B------:R-:W5:Y:S01]  /*0720*/  SHFL.IDX PT, R3, R0, RZ, 0x1f ;  /* 0x00001fff00037589 */ /* 0x000f6200000e0000 */
[----:B------:R-:W-:Y:S01]  /*0730*/  ELECT P0, URZ, PT ;  /* 0x00000000003f782f */ /* 0x000fe20003800000 */
[----:B------:R-:W-:Y:S01]  /*0740*/  NOP ;  /* 0x0000000000007918 */ /* 0x000fe20000000000 */
[----:B-1----:R-:W-:Y:S02]  /*0750*/  UMOV UR4, 0x80 ;  /* 0x0000008000047882 */ /* 0x002fe40000000000 */
[C---:B-----5:R-:W-:Y:S02]  /*0760*/  ISETP.NE.OR P0, PT, R3.reuse, RZ, !P0 ;  /* 0x000000ff0300720c */ /* 0x060fe40004705670 */
[----:B------:R-:W-:-:S11]  /*0770*/  ISETP.NE.AND P3, PT, R3, RZ, PT ;  /* 0x000000ff0300720c */ /* 0x000fd60003f65270 */
[----:B------:R-:W-:Y:S01]  /*0780*/  VOTEU.ALL UP2, P0 ;  /* 0x00000000003f7886 */ /* 0x000fe20000040000 */
[----:B------:R-:W-:Y:S01]  /*0790*/  VOTEU.ALL UP3, P0 ;  /* 0x00000000003f7886 */ /* 0x000fe20000060000 */
[----:B------:R-:W-:Y:S01]  /*07a0*/  VOTEU.ALL UP4, P0 ;  /* 0x00000000003f7886 */ /* 0x000fe20000080000 */
[----:B------:R-:W-:Y:S02]  /*07b0*/  VOTEU.ALL UP5, P0 ;  /* 0x00000000003f7886 */ /* 0x000fe400000a0000 */
[----:B------:R-:W1:Y:S01]  /*07c0*/  @!UP2 S2UR UR7, SR_CgaCtaId ;  /* 0x000000000007a9c3 */ /* 0x000e620000008800 */
[----:B------:R-:W-:Y:S01]  /*07d0*/  @!UP2 UMOV UR6, 0x400 ;  /* 0x000004000006a882 */ /* 0x000fe20000000000 */
[----:B------:R-:W-:-:S04]  /*07e0*/  @!UP2 UIADD3 UR4, -UR4, 0x100000, URZ ;  /* 0x001000000404a890 */ /* 0x000fc8000fffe13f */
[----:B------:R-:W-:Y:S02]  /*07f0*/  @!UP2 USHF.L.U32 UR5, UR4, 0xb, URZ ;  /* 0x0000000b0405a899 */ /* 0x000fe4000800063f */
[----:B------:R-:W-:Y:S02]  /*0800*/  @!UP2 USHF.L.U32 UR4, UR4, 0x1, URZ ;  /* 0x000000010404a899 */ /* 0x000fe4000800063f */
[----:B-1----:R-:W-:Y:S01]  /*0810*/  @!UP2 ULEA UR6, UR7, UR6, 0x18 ;  /* 0x000000060706a291 */ /* 0x002fe2000f8ec03f */
[----:B------:R-:W-:Y:S01]  /*0820*/  VOTEU.ALL UP2, P0 ;  /* 0x00000000003f7886 */ /* 0x000fe20000040000 */
[----:B------:R-:W1:Y:S10]  /*0830*/  FENCE.VIEW.ASYNC.S ;  /* 0x00000000000073c6 */ /* 0x000e740000000000 */
[----:B-1----:R1:W1:Y:S01]  /*0840*/  @!UP2 SYNCS.EXCH.64 URZ, [UR6+0x2e490], UR4 ;  /* 0x02e49004063fa5b2 */ /* 0x0022620008000100 */
[----:B------:R1:W1:Y:S01]  /*0850*/  @!UP3 SYNCS.EXCH.64 URZ, [UR6+0x2e498], UR4 ;  /* 0x02e49804063fb5b2 */ /* 0x0002620008000100 */
[----:B------:R1:W1:Y:S01]  /*0860*/  @!UP4 SYNCS.EXCH.64 URZ, [UR6+0x2e4a0], UR4 ;  /* 0x02e4a004063fc5b2 */ /* 0x0002620008000100 */
[----:B------:R1:W1:Y:S01]  /*0870*/  @!UP5 SYNCS.EXCH.64 URZ, [UR6+0x2e4a8], UR4 ;  /* 0x02e4a804063fd5b2 */ /* 0x0002620008000100 */
[----:B------:R-:W-:Y:S01]  /*0880*/  NOP ;  /* 0x0000000000007918 */ /* 0x000fe20000000000 */
[----:B------:R-:W-:Y:S05]  /*0890*/  @P3 BRA `(.L_x_5) ;  /* 0x0000000000583947 */ /* 0x000fea0003800000 */
[----:B-1----:R-:W1:Y:S01]  /*08a0*/  S2UR UR5, SR_CgaCtaId ;  /* 0x00000000000579c3 */ /* 0x002e620000008800 */
[----:B------:R-:W-:Y:S01]  /*08b0*/  UMOV UR4, 0x400 ;  /* 0x0000040000047882 */ /* 0x000fe20000000000 */
[----:B------:R-:W-:Y:S01]  /*08c0*/  UMOV UR6, 0x20 ;  /* 0x0000002000067882 */ /* 0x000fe20000000000 */
[----:B------:R-:W-:Y:S01]  /*08d0*/  UMOV UR7, 0x80 ;  /* 0x0000008000077882 */ /* 0x000fe20000000000 */
[----:B------:R-:W-:Y:S01]  /*08e0*/  ELECT P0, URZ, PT ;  /* 0x00000000003f782f */ /* 0x000fe20003800000 */
[----:B-1----:R-:W-:Y:S02]  /*08f0*/  ULEA UR8, UR5, UR4, 0x18 ;  /* 0x0000000405087291 */ /* 0x002fe4000f8ec03f */
[----:B------:R-:W-:-:S04]  /*0900*/  UIADD3 UR4, -UR6, 0x100000, URZ ;  /* 0x0010000006047890 */ /* 0x000fc8000fffe13f */
[----:B------:R-:W-:Y:S02]  /*0910*/  USHF.L.U32 UR5, UR4, 0xb, URZ ;  /* 0x0000000b04057899 */ /* 0x000fe4000800063f */
[----:B------:R-:W-:Y:S02]  /*0920*/  USHF.L.U32 UR4, UR4, 0x1, URZ ;  /* 0x0000000104047899 */ /* 0x000fe4000800063f */
        /* <DEDUP_REMOVED lines=13> */
.L_x_5:
[----:B------:R-:W-:Y:S01]  /*0a00*/  VOTEU.ANY UP2, P2 ;  /* 0x00000000003f7886 */ /* 0x000fe20001040100 */
[----:B-1----:R-:W-:Y:S01]  /*0a10*/  UMOV UR4, 0x40 ;  /* 0x0000004000047882 */ /* 0x002fe20000000000 */
[----:B------:R-:W-:Y:S01]  /*0a20*/  ISETP.NE.AND P3, PT, RZ, UR61, PT ;  /* 0x0000003dff007c0c */ /* 0x000fe2000bf65270 */
[----:B------:R-:W-:Y:S01]  /*0a30*/  NOP ;  /* 0x0000000000007918 */ /* 0x000fe20000000000 */
[----:B------:R-:W-:Y:S01]  /*0a40*/  ISETP.EQ.AND P0, PT, R4, 0x2, P1 ;  /* 0x000000020400780c */ /* 0x000fe20000f02270 */
[----:B------:R-:W1:Y:S01]  /*0a50*/  @UP2 S2UR UR7, SR_CgaCtaId ;  /* 0x00000000000729c3 */ /* 0x000e620000008800 */
[----:B------:R-:W-:Y:S01]  /*0a60*/  @UP2 UMOV UR6, 0x400 ;  /* 0x0000040000062882 */ /* 0x000fe20000000000 */
[----:B------:R-:W-:-:S04]  /*0a70*/  @UP2 UIADD3 UR4, -UR4, 0x100000, URZ ;  /* 0x0010000004042890 */ /* 0x000fc8000fffe13f */
[----:B------:R-:W-:Y:S02]  /*0a80*/  @UP2 USHF.L.U32 UR5, UR4, 0xb, URZ ;  /* 0x0000000b04052899 */ /* 0x000fe4000800063f */
[----:B------:R-:W-:Y:S02]  /*0a90*/  @UP2 USHF.L.U32 UR4, UR4, 0x1, URZ ;  /* 0x0000000104042899 */ /* 0x000fe4000800063f */
[----:B-1----:R-:W-:Y:S01]  /*0aa0*/  @UP2 ULEA UR6, UR7, UR6, 0x18 ;  /* 0x0000000607062291 */ /* 0x002fe2000f8ec03f */
[----:B------:R-:W-:Y:S01]  /*0ab0*/  VOTEU.ANY UP2, P2 ;  /* 0x00000000003f7886 */ /* 0x000fe20001040100 */
[----:B------:R-:W-:Y:S01]  /*0ac0*/  ISETP.EQ.AND P2, PT, R4, 0x1, P1 ;  /* 0x000000010400780c */ /* 0x000fe20000f42270 */
[----:B------:R-:W1:Y:S09]  /*0ad0*/  FENCE.VIEW.ASYNC.S ;  /* 0x00000000000073c6 */ /* 0x000e720000000000 */
[----:B-1----:R1:W2:Y:S01]  /*0ae0*/  @UP2 SYNCS.EXCH.64 URZ, [UR6+0x2e4b0], UR4 ;  /* 0x02e4b004063f25b2 */ /* 0x0022a20008000100 */
[----:B------:R-:W-:Y:S01]  /*0af0*/  NOP ;  /* 0x0000000000007918 */ /* 0x000fe20000000000 */
[----:B--234-:R-:W-:Y:S06]  /*0b00*/  BAR.SYNC.DEFER_BLOCKING 0x0 ;  /* 0x0000000000007b1d */ /* 0x01cfec0000010000 */
[----:B------:R-:W-:Y:S05]  /*0b10*/  @!P3 BRA `(.L_x_6) ;  /* 0x000000900070b947 */ /* 0x000fea0003800000 */
[----:B------:R-:W-:-:S06]  /*0b20*/  UISETP.GT.U32.AND UP0, UPT, UR10, 0x3, UPT ;  /* 0x000000030a00788c */ /* 0x000fcc000bf04070 */
[----:B------:R-:W-:-:S13]  /*0b30*/  PLOP3.LUT P0, PT, PT, PT, UP0, 0x80, 0x0 ;  /* 0x000000000000781c */ /* 0x000fda0003f0f008 */
[----:B-1----:R-:W-:Y:S05]  /*0b40*/  @P0 EXIT ;  /* 0x000000000000094d */ /* 0x002fea0003800000 */
.L_x_7:
[----:B------:R-:W-:-:S08]  /*0b50*/  NOP ;  /* 0x0000000000007918 */ /* 0x000fd00000000000 */
[----:B------:R-:W1:Y:S02]  /*0b60*/  USETMAXREG.TRY_ALLOC.CTAPOOL UP0, 0xf0 ;  /* 0x000000f0000079c8 */ /* 0x000e640008000600 */
[----:B-1----:R-:W-:-:S13]  /*0b70*/  PLOP3.LUT P0, PT, PT, PT, UP0, 0x80, 0x0 ;  /* 0x000000000000781c */ /* 0x002fda0003f0f008 */
[----:B------:R-:W-:Y:S05]  /*0b80*/  @!P0 BRA `(.L_x_7) ;  /* 0xfffffffc00f08947 */ /* 0x000fea000383ffff */
[----:B------:R-:W-:Y:S02]  /*0b90*/  ULDC UR4, c[0x0][0xa00] ;  /* 0x0002800000047ab9 */ /* 0x000fe40000000800 */
[----:B------:R-:W-:-:S13]  /*0ba0*/  ISETP.GE.AND P0, PT, R17, UR4, PT ;  /* 0x0000000411007c0c */ /* 0x000fda000bf06270 */
[----:B------:R-:W-:Y:S05]  /*0bb0*/  @P0 EXIT ;  /* 0x000000000000094d */ /* 0x000fea0003800000 */
[----:B------:R-:W-:Y:S01]  /*0bc0*/  SHF.R.S32.HI R3, RZ, 0x1f, R2 ;  /* 0x0000001fff037819 */ /* 0x000fe20000011402 */
[----:B------:R-:W-:Y:S01]  /*0bd0*/  UISETP.NE.AND UP0, UPT, UR61, 0x1, UPT ;  /* 0x000000013d00788c */ /* 0x000fe2000bf05270 */
[----:B------:R-:W-:Y:S01]  /*0be0*/  R2UR UR4, R18 ;  /* 0x00000000120472ca */ /* 0x000fe200000e0000 */
[----:B------:R-:W-:Y:S01]  /*0bf0*/  UMOV UR45, URZ ;  /* 0x0000003f002d7c82 */ /* 0x000fe20008000000 */
[----:B------:R-:W-:Y:S01]  /*0c00*/  LEA.HI R3, R3, R2, RZ, 0x7 ;  /* 0x0000000203037211 */ /* 0x000fe200078f38ff */
[----:B------:R-:W-:Y:S01]  /*0c10*/  UMOV UR60, URZ ;  /* 0x0000003f003c7c82 */ /* 0x000fe20008000000 */
[----:B------:R-:W-:Y:S01]  /*0c20*/  MOV R22, RZ ;  /* 0x000000ff00167202 */ /* 0x000fe20000000f00 */
[----:B------:R-:W-:Y:S01]  /*0c30*/  UMOV UR36, URZ ;  /* 0x0000003f00247c82 */ /* 0x000fe20008000000 */
[----:B------:R-:W-:-:S04]  /*0c40*/  LOP3.LUT R3, R3, 0xffffff80, RZ, 0xc0, !PT ;  /* 0xffffff8003037812 */ /* 0x000fc800078ec0ff */
[----:B------:R-:W-:-:S03]  /*0c50*/  IADD3 R3, -R3, R2, RZ ;  /* 0x0000000203037210 */ /* 0x000fc60007ffe1ff */
[----:B------:R-:W-:Y:S01]  /*0c60*/  ULOP3.LUT UR5, UR4, 0x1, URZ, 0xfc, !UPT ;  /* 0x0000000104057892 */ /* 0x000fe2000f8efc3f */
[----:B------:R-:W-:Y:S01]  /*0c70*/  SHF.R.S32.HI R0, RZ, 0x1f, R3 ;  /* 0x0000001fff007819 */ /* 0x000fe20000011403 */
[----:B------:R-:W-:-:S03]  /*0c80*/  USEL UR4, URZ, 0x1, UP0 ;  /* 0x000000013f047887 */ /* 0x000fc60008000000 */
[----:B------:R-:W-:Y:S01]  /*0c90*/  LEA.HI R0, R0, R3, RZ, 0x2 ;  /* 0x0000000300007211 */ /* 0x000fe200078f10ff */
[----:B------:R-:W-:Y:S02]  /*0ca0*/  IMAD.U32 R154, RZ, RZ, UR5 ;  /* 0x00000005ff9a7e24 */ /* 0x000fe4000f8e00ff */
[----:B------:R-:W-:Y:S02]  /*0cb0*/  MOV R153, UR4 ;  /* 0x0000000400997c02 */ /* 0x000fe40008000f00 */
[----:B------:R-:W-:-:S04]  /*0cc0*/  LOP3.LUT R0, R0, 0x7ffffffc, RZ, 0xc0, !PT ;  /* 0x7ffffffc00007812 */ /* 0x000fc800078ec0ff */
[----:B------:R-:W-:-:S04]  /*0cd0*/  IADD3 R0, R3, -R0, RZ ;  /* 0x8000000003007210 */ /* 0x000fc80007ffe0ff */
[----:B------:R-:W-:-:S07]  /*0ce0*/  SHF.L.U32 R19, R0, 0x1, RZ ;  /* 0x0000000100137819 */ /* 0x000fce00000006ff */
.L_x_83:
[----:B------:R-:W-:Y:S01]  /*0cf0*/  ULDC UR9, c[0x0][0xa04] ;  /* 0x0002810000097ab9 */ /* 0x000fe20000000800 */
[----:B------:R-:W-:Y:S01]  /*0d00*/  R2UR UR8, R17 ;  /* 0x00000000110872ca */ /* 0x000fe200000e0000 */
[----:B------:R-:W-:Y:S01]  /*0d10*/  UISETP.NE.AND UP0, UPT, UR9, 0x1, UPT ;  /* 0x000000010900788c */ /* 0x000fe2000bf05270 */
[----:B------:R-:W-:Y:S01]  /*0d20*/  ULDC UR4, c[0x0][0xa10] ;  /* 0x0002840000047ab9 */ /* 0x000fe20000000800 */
[----:B------:R-:W-:Y:S01]  /*0d30*/  ULDC UR44, c[0x0][0xa1c] ;  /* 0x00028700002c7ab9 */ /* 0x000fe20000000800 */
[----:B------:R-:W-:Y:S02]  /*0d40*/  UISETP.NE.AND UP1, UPT, UR4, 0x1, UPT ;  /* 0x000000010400788c */ /* 0x000fe4000bf25270 */
[----:B------:R-:W-:-:S06]  /*0d50*/  UISETP.NE.AND UP2, UPT, UR61, 0x1, UPT ;  /* 0x000000013d00788c */ /* 0x000fcc000bf45270 */
[----:B------:R-:W-:Y:S01]  /*0d60*/  @UP0 ULDC.64 UR6, c[0x0][0xa08] ;  /* 0x0002820000060ab9 */ /* 0x000fe20000000a00 */
[----:B------:R-:W-:Y:S01]  /*0d70*/  UMOV UR10, UR8 ;  /* 0x00000008000a7c82 */ /* 0x000fe20008000000 */
[----:B------:R-:W-:Y:S01]  /*0d80*/  UIMAD.WIDE.U32 UR4, UR8, UR6, URZ ;  /* 0x00000006080472a5 */ /* 0x000fe2000f8e003f */
[----:B------:R-:W-:Y:S02]  /*0d90*/  PLOP3.LUT P0, PT, PT, PT, UP2, 0x80, 0x0 ;  /* 0x000000000000781c */ /* 0x000fe40003f0f028 */
[----:B------:R-:W-:Y:S01]  /*0da0*/  @UP1 ULDC UR6, c[0x0][0xa18] ;  /* 0x0002860000061ab9 */ /* 0x000fe20000000800 */
[----:B------:R-:W-:Y:S02]  /*0db0*/  @UP0 USHF.R.U32.HI UR10, URZ, UR7, UR5 ;  /* 0x000000073f0a0299 */ /* 0x000fe40008011605 */
[----:B------:R-:W-:Y:S01]  /*0dc0*/  UISETP.NE.AND UP0, UPT, UR44, 0x1, UPT ;  /* 0x000000012c00788c */ /* 0x000fe2000bf05270 */
[----:B------:R-:W-:Y:S02]  /*0dd0*/  @UP1 ULDC UR4, c[0x0][0xa14] ;  /* 0x0002850000041ab9 */ /* 0x000fe40000000800 */
[----:B------:R-:W-:-:S02]  /*0de0*/  UIMAD.WIDE.U32 UR4, UR10, UR4, URZ ;  /* 0x000000040a0472a5 */ /* 0x000fc4000f8e003f */
[----:B------:R-:W-:Y:S01]  /*0df0*/  IADD3 R0, RZ, -UR10, RZ ;  /* 0x8000000aff007c10 */ /* 0x000fe2000fffe0ff */
[----:B------:R-:W-:Y:S01]  /*0e00*/  UMOV UR46, UR10 ;  /* 0x0000000a002e7c82 */ /* 0x000fe20008000000 */
[----:B------:R-:W-:Y:S01]  /*0e10*/  MOV R152, UR10 ;  /* 0x0000000a00987c02 */ /* 0x000fe20008000f00 */
[----:B------:R-:W-:Y:S02]  /*0e20*/  @UP1 USHF.R.U32.HI UR46, URZ, UR6, UR5 ;  /* 0x000000063f2e1299 */ /* 0x000fe40008011605 */
[----:B------:R-:W-:Y:S01]  /*0e30*/  IMAD R0, R0, UR9, R17 ;  /* 0x0000000900007c24 */ /* 0x000fe2000f8e0211 */
[----:B------:R-:W-:Y:S02]  /*0e40*/  @UP0 ULDC.64 UR6, c[0x0][0xa20] ;  /* 0x0002880000060ab9 */ /* 0x000fe40000000a00 */
[----:B------:R-:W-:Y:S02]  /*0e50*/  UIMAD.WIDE.U32 UR4, UR46, UR6, URZ ;  /* 0x000000062e0472a5 */ /* 0x000fe4000f8e003f */
[----:B------:R-:W-:Y:S01]  /*0e60*/  R2UR UR47, R0 ;  /* 0x00000000002f72ca */ /* 0x000fe200000e0000 */
[----:B------:R-:W-:Y:S01]  /*0e70*/  UMOV UR6, UR46 ;  /* 0x0000002e00067c82 */ /* 0x000fe20008000000 */
[----:B------:R-:W-:-:S04]  /*0e80*/  @UP0 USHF.R.U32.HI UR6, URZ, UR7, UR5 ;  /* 0x000000073f060299 */ /* 0x000fc80008011605 */
[----:B------:R-:W-:-:S04]  /*0e90*/  UIADD3 UR4, -UR6, URZ, URZ ;  /* 0x0000003f06047290 */ /* 0x000fc8000fffe13f */
[----:B------:R-:W-:Y:S01]  /*0ea0*/  UIMAD UR44, UR44, UR4, UR46 ;  /* 0x000000042c2c72a4 */ /* 0x000fe2000f8e022e */
[----:B------:R-:W-:Y:S11]  /*0eb0*/  @!P0 BRA `(.L_x_8) ;  /* 0x0000000000688947 */ /* 0x000ff60003800000 */
[----:B------:R-:W-:-:S06]  /*0ec0*/  UISETP.NE.AND UP0, UPT, UR61, 0x2, UPT ;  /* 0x000000023d00788c */ /* 0x000fcc000bf05270 */
[----:B------:R-:W-:-:S13]  /*0ed0*/  PLOP3.LUT P1, PT, PT, PT, UP0, 0x80, 0x0 ;  /* 0x000000000000781c */ /* 0x000fda0003f2f008 */
[----:B------:R-:W-:Y:S05]  /*0ee0*/  @!P1 BRA `(.L_x_9) ;  /* 0x0000000000449947 */ /* 0x000fea0003800000 */
[----:B------:R-:W-:-:S06]  /*0ef0*/  UISETP.NE.AND UP0, UPT, UR61, 0x3, UPT ;  /* 0x000000033d00788c */ /* 0x000fcc000bf05270 */
[----:B------:R-:W-:-:S13]  /*0f00*/  PLOP3.LUT P1, PT, PT, PT, UP0, 0x80, 0x0 ;  /* 0x000000000000781c */ /* 0x000fda0003f2f008 */
[----:B------:R-:W-:Y:S05]  /*0f10*/  @!P1 BRA `(.L_x_10) ;  /* 0x0000000000249947 */ /* 0x000fea0003800000 */
[----:B------:R-:W-:-:S06]  /*0f20*/  UISETP.NE.AND UP0, UPT, UR61, 0x4, UPT ;  /* 0x000000043d00788c */ /* 0x000fcc000bf05270 */
[----:B------:R-:W-:-:S13]  /*0f30*/  PLOP3.LUT P1, PT, PT, PT, UP0, 0x80, 0x0 ;  /* 0x000000000000781c */ /* 0x000fda0003f2f008 */
[----:B------:R-:W-:Y:S05]  /*0f40*/  @P1 BRA `(.L_x_11) ;  /* 0x0000000000541947 */ /* 0x000fea0003800000 */
[----:B------:R-:W-:Y:S02]  /*0f50*/  UIADD3 UR4, UR45, -0x1, URZ ;  /* 0xffffffff2d047890 */ /* 0x000fe4000fffe03f */
[----:B------:R-:W-:Y:S02]  /*0f60*/  ULOP3.LUT UR45, UR45, 0x1, URZ, 0xc, !UPT ;  /* 0x000000012d2d7892 */ /* 0x000fe4000f8e0c3f */
[----:B------:R-:W-:-:S04]  /*0f70*/  ULOP3.LUT UR4, UR4, 0x2, URZ, 0xc0, !UPT ;  /* 0x0000000204047892 */ /* 0x000fc8000f8ec03f */
[----:B------:R-:W-:-:S04]  /*0f80*/  USHF.R.U32.HI UR4, URZ, 0x1, UR4 ;  /* 0x000000013f047899 */ /* 0x000fc80008011604 */
[----:B------:R-:W-:Y:S01]  /*0f90*/  ULOP3.LUT UR60, UR60, UR4, URZ, 0x3c, !UPT ;  /* 0x000000043c3c7292 */ /* 0x000fe2000f8e3c3f */
[----:B------:R-:W-:Y:S11]  /*0fa0*/  BRA `(.L_x_11) ;  /* 0x00000000003c7947 */ /* 0x000ff60003800000 */
.L_x_10:
[----:B------:R-:W-:Y:S02]  /*0fb0*/  ULOP3.LUT UP0, URZ, UR45, 0x2, URZ, 0xc0, !UPT ;  /* 0x000000022d3f7892 */ /* 0x000fe4000f80c03f */
[----:B------:R-:W-:Y:S02]  /*0fc0*/  ULOP3.LUT UR45, UR45, 0x1, URZ, 0xc0, !UPT ;  /* 0x000000012d2d7892 */ /* 0x000fe4000f8ec03f */
[----:B------:R-:W-:-:S04]  /*0fd0*/  USEL UR4, URZ, 0x1, UP0 ;  /* 0x000000013f047887 */ /* 0x000fc80008000000 */
[----:B------:R-:W-:Y:S01]  /*0fe0*/  ULOP3.LUT UR60, UR60, UR4, URZ, 0x3c, !UPT ;  /* 0x000000043c3c7292 */ /* 0x000fe2000f8e3c3f */
[----:B------:R-:W-:Y:S11]  /*0ff0*/  BRA `(.L_x_11) ;  /* 0x0000000000287947 */ /* 0x000ff60003800000 */
.L_x_9:
[----:B------:R-:W-:Y:S02]  /*1000*/  UIADD3 UR4, UR45, 0x1, URZ ;  /* 0x000000012d047890 */ /* 0x000fe4000fffe03f */
[----:B------:R-:W-:Y:S02]  /*1010*/  ULOP3.LUT UR45, UR45, 0x1, URZ, 0xc, !UPT ;  /* 0x000000012d2d7892 */ /* 0x000fe4000f8e0c3f */
[----:B------:R-:W-:-:S04]  /*1020*/  UISETP.GT.U32.AND UP0, UPT, UR4, 0x1, UPT ;  /* 0x000000010400788c */ /* 0x000fc8000bf04070 */
[----:B------:R-:W-:-:S04]  /*1030*/  USEL UR4, URZ, 0x1, !UP0 ;  /* 0x000000013f047887 */ /* 0x000fc8000c000000 */
[----:B------:R-:W-:Y:S01]  /*1040*/  ULOP3.LUT UR60, UR60, UR4, URZ, 0x3c, !UPT ;  /* 0x000000043c3c7292 */ /* 0x000fe2000f8e3c3f */
[----:B------:R-:W-:Y:S11]  /*1050*/  BRA `(.L_x_11) ;  /* 0x0000000000107947 */ /* 0x000ff60003800000 */
.L_x_8:
[----:B------:R-:W-:Y:S02]  /*1060*/  UISETP.GT.U32.AND UP0, UPT, UR45, 0x1, UPT ;  /* 0x000000012d00788c */ /* 0x000fe4000bf04070 */
[----:B------:R-:W-:Y:S02]  /*1070*/  ULOP3.LUT UR45, UR45, 0x1, URZ, 0xc0, !UPT ;  /* 0x000000012d2d7892 */ /* 0x000fe4000f8ec03f */
[----:B------:R-:W-:-:S04]  /*1080*/  USEL UR4, URZ, 0x1, !UP0 ;  /* 0x000000013f047887 */ /* 0x000fc8000c000000 */
[----:B------:R-:W-:-:S12]  /*1090*/  ULOP3.LUT UR60, UR60, UR4, URZ, 0x3c, !UPT ;  /* 0x000000043c3c7292 */ /* 0x000fd8000f8e3c3f */
.L_x_11:
[----:B------:R-:W-:Y:S05]  /*10a0*/  @!P0 BRA `(.L_x_12) ;  /* 0x00000000003c8947 */ /* 0x000fea0003800000 */
        /* <DEDUP_REMOVED lines=9> */
[----:B------:R-:W-:Y:S01]  /*1140*/  ULEA UR47, UR47, 0x3, 0x1 ;  /* 0x000000032f2f7891 */ /* 0x000fe2000f8e083f */
[----:B------:R-:W-:Y:S11]  /*1150*/  BRA `(.L_x_15) ;  /* 0x0000000000147947 */ /* 0x000ff60003800000 */
.L_x_14:
[----:B------:R-:W-:Y:S01]  /*1160*/  ULEA UR47, UR47, 0x2, 0x1 ;  /* 0x000000022f2f7891 */ /* 0x000fe2000f8e083f */
[----:B------:R-:W-:Y:S11]  /*1170*/  BRA `(.L_x_15) ;  /* 0x00000000000c7947 */ /* 0x000ff60003800000 */
.L_x_13:
[----:B------:R-:W-:Y:S01]  /*1180*/  ULEA UR47, UR47, 0x1, 0x1 ;  /* 0x000000012f2f7891 */ /* 0x000fe2000f8e083f */
[----:B------:R-:W-:Y:S11]  /*1190*/  BRA `(.L_x_15) ;  /* 0x0000000000047947 */ /* 0x000ff60003800000 */
.L_x_12:
[----:B------:R-:W-:-:S12]  /*11a0*/  USHF.L.U32 UR47, UR47, 0x1, URZ ;  /* 0x000000012f2f7899 */ /* 0x000fd8000800063f */
.L_x_15:
[----:B------:R-:W-:-:S13]  /*11b0*/  R2UR UR4, R16 ;  /* 0x00000000100472ca */ /* 0x000fda00000e0000 */
[----:B------:R-:W-:-:S04]  /*11c0*/  ULOP3.LUT UR4, UR4, 0x1, URZ, 0xfc, !UPT ;  /* 0x0000000104047892 */ /* 0x000fc8000f8efc3f */
[----:B------:R-:W-:-:S06]  /*11d0*/  UISETP.NE.AND UP0, UPT, UR4, 0x3, UPT ;  /* 0x000000030400788c */ /* 0x000fcc000bf05270 */
[----:B------:R-:W-:-:S13]  /*11e0*/  PLOP3.LUT P0, PT, PT, PT, UP0, 0x80, 0x0 ;  /* 0x000000000000781c */ /* 0x000fda0003f0f008 */
[----:B------:R-:W-:Y:S05]  /*11f0*/  @!P0 BRA `(.L_x_16) ;  /* 0x0000000000048947 */ /* 0x000fea0003800000 */
[----:B------:R-:W-:Y:S01]  /*1200*/  BPT.TRAP 0x1 ;  /* 0x000000040000795c */ /* 0x000fe20000300000 */
.L_x_16:
[----:B------:R-:W1:Y:S01]  /*1210*/  S2UR UR4, SR_CgaCtaId ;  /* 0x00000000000479c3 */ /* 0x000e620000008800 */
[----:B------:R-:W-:Y:S01]  /*1220*/  UMOV UR37, 0x400 ;  /* 0x0000040000257882 */ /* 0x000fe20000000000 */
[----:B------:R-:W-:Y:S02]  /*1230*/  MOV R0, UR60 ;  /* 0x0000003c00007c02 */ /* 0x000fe40008000f00 */
[----:B------:R-:W-:Y:S02]  /*1240*/  R2UR UR5, R154 ;  /* 0x000000009a0572ca */ /* 0x000fe400000e0000 */
[----:B------:R-:W-:-:S11]  /*1250*/  SHF.L.U32 R0, R0, 0x1f, RZ ;  /* 0x0000001f00007819 */ /* 0x000fd600000006ff */
[----:B------:R-:W-:-:S06]  /*1260*/  UISETP.NE.AND UP0, UPT, UR5, 0x3, UPT ;  /* 0x000000030500788c */ /* 0x000fcc000bf05270 */
[----:B------:R-:W-:Y:S01]  /*1270*/  PLOP3.LUT P0, PT, PT, PT, UP0, 0x80, 0x0 ;  /* 0x000000000000781c */ /* 0x000fe20003f0f008 */
[----:B-1----:R-:W-:-:S04]  /*1280*/  ULEA UR37, UR4, UR37, 0x18 ;  /* 0x0000002504257291 */ /* 0x002fc8000f8ec03f */
[----:B------:R-:W-:-:S09]  /*1290*/  ULEA UR4, UR45, UR37, 0x3 ;  /* 0x000000252d047291 */ /* 0x000fd2000f8e183f */
[----:B------:R-:W1:Y:S02]  /*12a0*/  SYNCS.PHASECHK.TRANS64.TRYWAIT P1, [UR4+0x2e450], R0 ;  /* 0x02e45000ff0075a7 */ /* 0x000e640008020144 */
[----:B-1----:R-:W-:Y:S05]  /*12b0*/  @!P1 BRA `(.L_x_17) ;  /* 0x000000a4007c9947 */ /* 0x002fea0003800000 */
.L_x_129:
[----:B------:R-:W-:Y:S05]  /*12c0*/  @!P0 BRA `(.L_x_18) ;  /* 0x0000000000048947 */ /* 0x000fea0003800000 */
[----:B------:R-:W-:Y:S01]  /*12d0*/  BPT.TRAP 0x1 ;  /* 0x000000040000795c */ /* 0x000fe20000300000 */
.L_x_18:
[----:B------:R-:W-:Y:S01]  /*12e0*/  ULEA UR7, UR36, UR37, 0x3 ;  /* 0x0000002524077291 */ /* 0x000fe2000f8e183f */
[----:B-1----:R-:W-:Y:S01]  /*12f0*/  SHF.L.U32 R0, R22, 0x1f, RZ ;  /* 0x0000001f16007819 */ /* 0x002fe200000006ff */
[----:B------:R-:W-:Y:S01]  /*1300*/  UIADD3 UR4, UR37, 0x2e490, URZ ;  /* 0x0002e49025047890 */ /* 0x000fe2000fffe03f */
[----:B------:R-:W-:Y:S01]  /*1310*/  SHF.L.U32 R3, R153, 0x1f, RZ ;  /* 0x0000001f99037819 */ /* 0x000fe200000006ff */
[----:B------:R-:W-:Y:S02]  /*1320*/  ULEA UR52, UR61, 0xfffffff8, 0x3 ;  /* 0xfffffff83d347891 */ /* 0x000fe4000f8e183f */
[----:B------:R-:W-:Y:S02]  /*1330*/  ULEA UR5, UR61, UR4, 0x3 ;  /* 0x000000043d057291 */ /* 0x000fe4000f8e183f */
[----:B------:R-:W-:Y:S01]  /*1340*/  ULOP3.LUT UR52, UR52, 0x8, URZ, 0xc, !UPT ;  /* 0x0000000834347892 */ /* 0x000fe2000f8e0c3f */
[----:B------:R-:W1:Y:S03]  /*1350*/  SYNCS.PHASECHK.TRANS64.TRYWAIT P1, [UR7+0x2e400], R0 ;  /* 0x02e40000ff0075a7 */ /* 0x000e660008020147 */
[----:B------:R-:W-:Y:S01]  /*1360*/  IMAD.U32 R12, RZ, RZ, UR5 ;  /* 0x00000005ff0c7e24 */ /* 0x000fe2000f8e00ff */
[----:B-1----:R-:W-:Y:S07]  /*1370*/  @!P1 BRA `(.L_x_19) ;  /* 0x000000a400649947 */ /* 0x002fee0003800000 */
.L_x_130:
[----:B------:R-:W-:-:S09]  /*1380*/  ULEA UR5, UR61, UR4, 0x3 ;  /* 0x000000043d057291 */ /* 0x000fd2000f8e183f */
[----:B------:R-:W2:Y:S02]  /*1390*/  SYNCS.PHASECHK.TRANS64.TRYWAIT P1, [UR5+-0x8], R3 ;  /* 0xfffff803ff0075a7 */ /* 0x000ea40008020145 */
[----:B--2---:R-:W-:Y:S05]  /*13a0*/  @!P1 BRA `(.L_x_20) ;  /* 0x000000a400709947 */ /* 0x004fea0003800000 */
.L_x_131:
[----:B------:R-:W-:Y:S01]  /*13b0*/  UIADD3 UR6, UR37, 0xc000, URZ ;  /* 0x0000c00025067890 */ /* 0x000fe2000fffe03f */
[----:B------:R-:W-:Y:S01]  /*13c0*/  WARPGROUP.ARRIVE ;  /* 0x00000000000079c5 */ /* 0x000fe20000000000 */
[----:B------:R-:W-:Y:S01]  /*13d0*/  USHF.R.U32.HI UR5, URZ, 0x4, UR37 ;  /* 0x000000043f057899 */ /* 0x000fe20008011625 */
[----:B------:R-:W2:Y:S01]  /*13e0*/  LDC R4, c[0x0][0x28c] ;  /* 0x0000a300ff047b82 */ /* 0x000ea20000000800 */
[----:B------:R-:W-:Y:S01]  /*13f0*/  USHF.R.U32.HI UR6, URZ, 0x4, UR6 ;  /* 0x000000043f067899 */ /* 0x000fe20008011606 */
[C---:B-1----:R-:W-:Y:S01]  /*1400*/  IADD3 R5, R19.reuse, 0x8, RZ ;  /* 0x0000000813057810 */ /* 0x042fe20007ffe0ff */
[----:B------:R-:W-:Y:S01]  /*1410*/  ULOP3.LUT UR5, UR5, 0x3fff, URZ, 0xc0, !UPT ;  /* 0x00003fff05057892 */ /* 0x000fe2000f8ec03f */
[C---:B------:R-:W-:Y:S01]  /*1420*/  IADD3 R3, R19.reuse, 0x1, RZ ;  /* 0x0000000113037810 */ /* 0x040fe20007ffe0ff */
[----:B------:R-:W-:Y:S01]  /*1430*/  ULOP3.LUT UR38, UR6, 0x3fff, URZ, 0xc0, !UPT ;  /* 0x00003fff06267892 */ /* 0x000fe2000f8ec03f */
[----:B------:R-:W-:Y:S01]  /*1440*/  IADD3 R11, R19, 0x10, RZ ;  /* 0x00000010130b7810 */ /* 0x000fe20007ffe0ff */
[----:B------:R-:W-:Y:S01]  /*1450*/  ULOP3.LUT UR5, UR5, 0x10000, URZ, 0xfc, !UPT ;  /* 0x0001000005057892 */ /* 0x000fe2000f8efc3f */
[----:B------:R-:W-:Y:S01]  /*1460*/  P2R R14, PR, RZ, 0x1 ;  /* 0x00000001ff0e7803 */ /* 0x000fe20000000000 */
[----:B------:R-:W-:-:S02]  /*1470*/  ULOP3.LUT UR39, UR38, 0x10000, URZ, 0xfc, !UPT ;  /* 0x0001000026277892 */ /* 0x000fc4000f8efc3f */
[----:B------:R-:W-:Y:S02]  /*1480*/  UIMAD UR5, UR45, 0x600, UR5 ;  /* 0x000006002d0578a4 */ /* 0x000fe4000f8e0205 */
[----:B------:R-:W-:Y:S01]  /*1490*/  UIMAD UR6, UR36, 0x600, UR39 ;  /* 0x00000600240678a4 */ /* 0x000fe2000f8e0227 */
[----:B------:R-:W-:Y:S01]  /*14a0*/  UMOV UR9, 0x40000040 ;  /* 0x4000004000097882 */ /* 0x000fe20000000000 */
[----:B------:R-:W-:Y:S01]  /*14b0*/  UMOV UR11, 0x40000040 ;  /* 0x40000040000b7882 */ /* 0x000fe20000000000 */
[----:B------:R-:W-:Y:S02]  /*14c0*/  MOV R9, UR9 ;  /* 0x0000000900097c02 */ /* 0x000fe40008000f00 */
[----:B------:R-:W-:Y:S01]  /*14d0*/  UMOV UR8, UR5 ;  /* 0x0000000500087c82 */ /* 0x000fe20008000000 */
[----:B------:R-:W-:Y:S01]  /*14e0*/  UMOV UR13, 0x40000040 ;  /* 0x40000040000d7882 */ /* 0x000fe20000000000 */
[----:B------:R-:W-:Y:S01]  /*14f0*/  UMOV UR10, UR6 ;  /* 0x00000006000a7c82 */ /* 0x000fe20008000000 */
[----:B------:R-:W-:Y:S01]  /*1500*/  MOV R8, UR8 ;  /* 0x0000000800087c02 */ /* 0x000fe20008000f00 */
[----:B------:R-:W-:Y:S01]  /*1510*/  HGMMA.64x64x16.F32.BF16 R24, gdesc[UR8], RZ, !UPT, gsb0 ;  /* 0x00e00000081879f0 */ /* 0x000fe2000c0018ff */
[----:B------:R-:W-:Y:S01]  /*1520*/  UIADD3 UR8, UR5, 0x2, URZ ;  /* 0x0000000205087890 */ /* 0x000fe2000fffe03f */
[----:B------:R-:W-:Y:S01]  /*1530*/  MOV R7, UR13 ;  /* 0x0000000d00077c02 */ /* 0x000fe20008000f00 */
[----:B------:R-:W-:Y:S01]  /*1540*/  UIADD3 UR9, UR6, 0x2, URZ ;  /* 0x0000000206097890 */ /* 0x000fe2000fffe03f */
[-C--:B--2---:R-:W-:Y:S01]  /*1550*/  ISETP.GE.AND P1, PT, R5, R4.reuse, PT ;  /* 0x000000040500720c */ /* 0x084fe20003f26270 */
[----:B------:R-:W-:Y:S01]  /*1560*/  UMOV UR15, 0x40000040 ;  /* 0x40000040000f7882 */ /* 0x000fe20000000000 */
[----:B------:R-:W-:Y:S01]  /*1570*/  UIADD3 UR10, UR6, 0x4, URZ ;  /* 0x00000004060a7890 */ /* 0x000fe2000fffe03f */
[----:B------:R-:W-:Y:S01]  /*1580*/  IADD3 R5, R19, 0x11, RZ ;  /* 0x0000001113057810 */ /* 0x000fe20007ffe0ff */
[----:B------:R-:W-:Y:S01]  /*1590*/  UMOV UR12, UR8 ;  /* 0x00000008000c7c82 */ /* 0x000fe20008000000 */
[----:B------:R-:W-:Y:S01]  /*15a0*/  UIADD3 UR8, UR5, 0x4, URZ ;  /* 0x0000000405087890 */ /* 0x000fe2000fffe03f */
[----:B------:R-:W-:Y:S01]  /*15b0*/  MOV R6, UR12 ;  /* 0x0000000c00067c02 */ /* 0x000fe20008000f00 */
[----:B------:R-:W-:Y:S01]  /*15c0*/  UMOV UR14, UR9 ;  /* 0x00000009000e7c82 */ /* 0x000fe20008000000 */
[----:B------:R-:W-:Y:S01]  /*15d0*/  UMOV UR9, 0x40000040 ;  /* 0x4000004000097882 */ /* 0x000fe20000000000 */
[----:B------:R-:W-:Y:S01]  /*15e0*/  UMOV UR11, 0x40000040 ;  /* 0x40000040000b7882 */ /* 0x000fe20000000000 */
[----:B------:R-:W-:Y:S01]  /*15f0*/  UIADD3 UR16, UR5, 0x200, URZ ;  /* 0x0000020005107890 */ /* 0x000fe2000fffe03f */
[-C--:B------:R-:W-:Y:S01]  /*1600*/  ISETP.GE.AND P4, PT, R3, R4.reuse, PT ;  /* 0x000000040300720c */ /* 0x080fe20003f86270 */
[----:B------:R-:W-:Y:S01]  /*1610*/  UIADD3 UR18, UR6, 0x200, URZ ;  /* 0x0000020006127890 */ /* 0x000fe2000fffe03f */
[-C--:B------:R-:W-:Y:S01]  /*1620*/  ISETP.GE.AND P2, PT, R19, R4.reuse, PT ;  /* 0x000000041300720c */ /* 0x080fe20003f46270 */
[----:B------:R-:W-:Y:S01]  /*1630*/  UMOV UR17, 0x40000040 ;  /* 0x4000004000117882 */ /* 0x000fe20000000000 */
[----:B------:R-:W-:Y:S01]  /*1640*/  UMOV UR19, 0x40000040 ;  /* 0x4000004000137882 */ /* 0x000fe20000000000 */
[----:B------:R-:W-:Y:S01]  /*1650*/  UIADD3 UR20, UR5, 0x202, URZ ;  /* 0x0000020205147890 */ /* 0x000fe2000fffe03f */
[-C--:B------:R-:W-:Y:S01]  /*1660*/  ISETP.GE.AND P5, PT, R5, R4.reuse, PT ;  /* 0x000000040500720c */ /* 0x080fe20003fa6270 */
[----:B------:R-:W-:Y:S01]  /*1670*/  UIADD3 UR22, UR6, 0x202, URZ ;  /* 0x0000020206167890 */ /* 0x000fe2000fffe03f */
[C---:B------:R-:W-:Y:S01]  /*1680*/  VIADD R3, R19.reuse, 0x9 ;  /* 0x0000000913037836 */ /* 0x040fe20000000000 */
[----:B------:R-:W-:Y:S01]  /*1690*/  UMOV UR21, 0x40000040 ;  /* 0x4000004000157882 */ /* 0x000fe20000000000 */
[----:B------:R-:W-:Y:S01]  /*16a0*/  UMOV UR23, 0x40000040 ;  /* 0x4000004000177882 */ /* 0x000fe20000000000 */
[----:B------:R-:W-:Y:S01]  /*16b0*/  UIADD3 UR24, UR5, 0x204, URZ ;  /* 0x0000020405187890 */ /* 0x000fe2000fffe03f */
[----:B------:R-:W-:Y:S01]  /*16c0*/  IADD3 R5, R19, 0x19, RZ ;  /* 0x0000001913057810 */ /* 0x000fe20007ffe0ff */
[----:B------:R-:W-:Y:S01]  /*16d0*/  UIADD3 UR26, UR6, 0x204, URZ ;  /* 0x00000204061a7890 */ /* 0x000fe2000fffe03f */
[-C--:B------:R-:W-:Y:S01]  /*16e0*/  ISETP.GE.AND P3, PT, R3, R4.reuse, PT ;  /* 0x000000040300720c */ /* 0x080fe20003f66270 */
[----:B------:R-:W-:Y:S01]  /*16f0*/  UMOV UR25, 0x40000040 ;  /* 0x4000004000197882 */ /* 0x000fe20000000000 */
[----:B------:R-:W-:Y:S01]  /*1700*/  UMOV UR27, 0x40000040 ;  /* 0x40000040001b7882 */ /* 0x000fe20000000000 */
[----:B------:R-:W-:Y:S01]  /*1710*/  UIADD3 UR28, UR5, 0x206, URZ ;  /* 0x00000206051c7890 */ /* 0x000fe2000fffe03f */
[----:B------:R-:W-:Y:S01]  /*1720*/  IADD3 R3, R19, 0x18, RZ ;  /* 0x0000001813037810 */ /* 0x000fe20007ffe0ff */
[----:B------:R-:W-:Y:S01]  /*1730*/  UIADD3 UR30, UR6, 0x206, URZ ;  /* 0x00000206061e7890 */ /* 0x000fe2000fffe03f */
[----:B------:R-:W-:Y:S01]  /*1740*/  ISETP.GE.AND P6, PT, R11, R4, PT ;  /* 0x000000040b00720c */ /* 0x000fe20003fc6270 */
[----:B------:R-:W-:Y:S01]  /*1750*/  UMOV UR29, 0x40000040 ;  /* 0x40000040001d7882 */ /* 0x000fe20000000000 */
[----:B------:R-:W-:Y:S01]  /*1760*/  UMOV UR31, 0x40000040 ;  /* 0x40000040001f7882 */ /* 0x000fe20000000000 */
[----:B------:R-:W-:-:S02]  /*1770*/  UIADD3 UR32, UR5, 0x400, URZ ;  /* 0x0000040005207890 */ /* 0x000fc4000fffe03f */
[----:B------:R-:W-:Y:S01]  /*1780*/  UIADD3 UR34, UR6, 0x400, URZ ;  /* 0x0000040006227890 */ /* 0x000fe2000fffe03f */
[----:B------:R-:W-:Y:S01]  /*1790*/  UMOV UR33, 0x40000040 ;  /* 0x4000004000217882 */ /* 0x000fe20000000000 */
[----:B------:R-:W-:Y:S01]  /*17a0*/  UMOV UR35, 0x40000040 ;  /* 0x4000004000237882 */ /* 0x000fe20000000000 */
[----:B------:R-:W-:Y:S02]  /*17b0*/  UIADD3 UR40, UR5, 0x402, URZ ;  /* 0x0000040205287890 */ /* 0x000fe4000fffe03f */
[----:B------:R-:W-:Y:S01]  /*17c0*/  UIADD3 UR42, UR6, 0x402, URZ ;  /* 0x00000402062a7890 */ /* 0x000fe2000fffe03f */
[----:B------:R-:W-:Y:S01]  /*17d0*/  UMOV UR41, 0x40000040 ;  /* 0x4000004000297882 */ /* 0x000fe20000000000 */
[----:B------:R-:W-:Y:S01]  /*17e0*/  UMOV UR43, 0x40000040 ;  /* 0x40000040002b7882 */ /* 0x000fe20000000000 */
[----:B------:R-:W-:Y:S02]  /*17f0*/  UIADD3 UR48, UR5, 0x404, URZ ;  /* 0x0000040405307890 */ /* 0x000fe4000fffe03f */
[----:B------:R-:W-:Y:S01]  /*1800*/  UIADD3 UR50, UR6, 0x404, URZ ;  /* 0x0000040406327890 */ /* 0x000fe2000fffe03f */
[----:B------:R-:W-:Y:S01]  /*1810*/  UMOV UR49, 0x40000040 ;  /* 0x4000004000317882 */ /* 0x000fe20000000000 */
[----:B------:R-:W-:Y:S01]  /*1820*/  UMOV UR51, 0x40000040 ;  /* 0x4000004000337882 */ /* 0x000fe20000000000 */
[----:B------:R-:W-:-:S02]  /*1830*/  UIADD3 UR56, UR5, 0x406, URZ ;  /* 0x0000040605387890 */ /* 0x000fc4000fffe03f */
[----:B------:R-:W-:Y:S01]  /*1840*/  UIADD3 UR58, UR6, 0x406, URZ ;  /* 0x00000406063a7890 */ /* 0x000fe2000fffe03f */
[----:B------:R-:W-:Y:S01]  /*1850*/  UMOV UR57, 0x40000040 ;  /* 0x4000004000397882 */ /* 0x000fe20000000000 */
[----:B------:R-:W-:Y:S01]  /*1860*/  UMOV UR59, 0x40000040 ;  /* 0x40000040003b7882 */ /* 0x000fe20000000000 */
[----:B------:R-:W-:Y:S02]  /*1870*/  WARPGROUP.DEPBAR.LE gsb0, 0x0 ;  /* 0x00008000000079c5 */ /* 0x000fe40000010000 */
[----:B------:R-:W-:-:S06]  /*1880*/  WARPGROUP.ARRIVE ;  /* 0x00000000000079c5 */ /* 0x000fcc0000000000 */
[----:B------:R-:W-:Y:S01]  /*1890*/  HGMMA.64x64x16.F32.BF16 R24, gdesc[UR12], R24, gsb0 ;  /* 0x00e000000c1879f0 */ /* 0x000fe20008001818 */
[----:B------:R-:W-:Y:S02]  /*18a0*/  UIADD3 UR12, UR5, 0x6, URZ ;  /* 0x00000006050c7890 */ /* 0x000fe4000fffe03f */
[----:B------:R-:W-:Y:S01]  /*18b0*/  UIADD3 UR14, UR6, 0x6, URZ ;  /* 0x00000006060e7890 */ /* 0x000fe2000fffe03f */
[----:B------:R-:W-:Y:S01]  /*18c0*/  UMOV UR13, 0x40000040 ;  /* 0x40000040000d7882 */ /* 0x000fe20000000000 */
[----:B------:R-:W-:Y:S01]  /*18d0*/  UMOV UR15, 0x40000040 ;  /* 0x40000040000f7882 */ /* 0x000fe20000000000 */
[----:B------:R-:W-:Y:S01]  /*18e0*/  ULDC UR5, c[0x0][0x604] ;  /* 0x0001810000057ab9 */ /* 0x000fe20000000800 */
[----:B------:R-:W-:Y:S02]  /*18f0*/  WARPGROUP.DEPBAR.LE gsb0, 0x0 ;  /* 0x00008000000079c5 */ /* 0x000fe40000010000 */
[----:B------:R-:W-:-:S06]  /*1900*/  WARPGROUP.ARRIVE ;  /* 0x00000000000079c5 */ /* 0x000fcc0000000000 */
[----:B------:R-:W-:Y:S03]  /*1910*/  HGMMA.64x64x16.F32.BF16 R24, gdesc[UR8], R24, gsb0 ;  /* 0x00e00000081879f0 */ /* 0x000fe60008001818 */
        /* <DEDUP_REMOVED lines=28> */
[----:B------:R-:W-:Y:S02]  /*1ae0*/  FSEL R24, R24, -INF , !P2 ;  /* 0xff80000018187808 */ /* 0x000fe40005000000 */
[----:B------:R-:W-:Y:S02]  /*1af0*/  FSEL R25, R25, -INF , !P4 ;  /* 0xff80000019197808 */ /* 0x000fe40006000000 */
[----:B------:R-:W-:Y:S02]  /*1b00*/  FSEL R27, R27, -INF , !P4 ;  /* 0xff8000001b1b7808 */ /* 0x000fe40006000000 */
[----:B------:R-:W-:-:S02]  /*1b10*/  ISETP.GE.AND P4, PT, R5, R4, PT ;  /* 0x000000040500720c */ /* 0x000fc40003f86270 */
[----:B------:R-:W-:Y:S02]  /*1b20*/  FSEL R28, R28, -INF , !P1 ;  /* 0xff8000001c1c7808 */ /* 0x000fe40004800000 */
[----:B------:R-:W-:Y:S02]  /*1b30*/  FMNMX R5, R24, R25, !PT ;  /* 0x0000001918057209 */ /* 0x000fe40007800000 */
[----:B------:R-:W-:Y:S02]  /*1b40*/  FSEL R29, R29, -INF , !P3 ;  /* 0xff8000001d1d7808 */ /* 0x000fe40005800000 */
[----:B------:R-:W-:Y:S02]  /*1b50*/  FMNMX R0, R28, R5, !PT ;  /* 0x000000051c007209 */ /* 0x000fe40007800000 */
[----:B------:R-:W-:Y:S02]  /*1b60*/  FSEL R26, R26, -INF , !P2 ;  /* 0xff8000001a1a7808 */ /* 0x000fe40005000000 */
[----:B------:R-:W-:-:S02]  /*1b70*/  ISETP.GE.AND P2, PT, R3, R4, PT ;  /* 0x000000040300720c */ /* 0x000fc40003f46270 */
[----:B------:R-:W-:Y:S02]  /*1b80*/  IADD3 R3, R19, 0x20, RZ ;  /* 0x0000002013037810 */ /* 0x000fe40007ffe0ff */
[----:B------:R-:W-:Y:S02]  /*1b90*/  FSEL R32, R32, -INF , !P6 ;  /* 0xff80000020207808 */ /* 0x000fe40007000000 */
[----:B------:R-:W-:Y:S02]  /*1ba0*/  FMNMX R5, R29, R0, !PT ;  /* 0x000000001d057209 */ /* 0x000fe40007800000 */
[----:B------:R-:W-:Y:S02]  /*1bb0*/  FSEL R30, R30, -INF , !P1 ;  /* 0xff8000001e1e7808 */ /* 0x000fe40004800000 */
[----:B------:R-:W-:Y:S02]  /*1bc0*/  ISETP.GE.AND P1, PT, R3, R4, PT ;  /* 0x000000040300720c */ /* 0x000fe40003f26270 */
[----:B------:R-:W-:-:S02]  /*1bd0*/  IADD3 R3, R19, 0x21, RZ ;  /* 0x0000002113037810 */ /* 0x000fc40007ffe0ff */
[----:B------:R-:W-:Y:S02]  /*1be0*/  FSEL R33, R33, -INF , !P5 ;  /* 0xff80000021217808 */ /* 0x000fe40006800000 */
[----:B------:R-:W-:Y:S02]  /*1bf0*/  FMNMX R0, R32, R5, !PT ;  /* 0x0000000520007209 */ /* 0x000fe40007800000 */
[----:B------:R-:W-:Y:S02]  /*1c00*/  FSEL R31, R31, -INF , !P3 ;  /* 0xff8000001f1f7808 */ /* 0x000fe40005800000 */
[----:B------:R-:W-:Y:S01]  /*1c10*/  ISETP.GE.AND P3, PT, R3, R4, PT ;  /* 0x000000040300720c */ /* 0x000fe20003f66270 */
[----:B------:R-:W-:Y:S01]  /*1c20*/  VIADD R3, R19, 0x28 ;  /* 0x0000002813037836 */ /* 0x000fe20000000000 */
[----:B------:R-:W-:Y:S02]  /*1c30*/  FSEL R36, R36, -INF , !P2 ;  /* 0xff80000024247808 */ /* 0x000fe40005000000 */
[----:B------:R-:W-:-:S02]  /*1c40*/  FMNMX R5, R33, R0, !PT ;  /* 0x0000000021057209 */ /* 0x000fc40007800000 */
[----:B------:R-:W-:Y:S02]  /*1c50*/  FSEL R37, R37, -INF , !P4 ;  /* 0xff80000025257808 */ /* 0x000fe40006000000 */
[----:B------:R-:W-:Y:S02]  /*1c60*/  FMNMX R0, R36, R5, !PT ;  /* 0x0000000524007209 */ /* 0x000fe40007800000 */
[----:B------:R-:W-:Y:S02]  /*1c70*/  FSEL R34, R34, -INF , !P6 ;  /* 0xff80000022227808 */ /* 0x000fe40007000000 */
[----:B------:R-:W-:Y:S02]  /*1c80*/  ISETP.GE.AND P6, PT, R3, R4, PT ;  /* 0x000000040300720c */ /* 0x000fe40003fc6270 */
[----:B------:R-:W-:Y:S02]  /*1c90*/  IADD3 R3, R19, 0x29, RZ ;  /* 0x0000002913037810 */ /* 0x000fe40007ffe0ff */
[----:B------:R-:W-:-:S02]  /*1ca0*/  FSEL R40, R40, -INF , !P1 ;  /* 0xff80000028287808 */ /* 0x000fc40004800000 */
[----:B------:R-:W-:Y:S02]  /*1cb0*/  FMNMX R5, R37, R0, !PT ;  /* 0x0000000025057209 */ /* 0x000fe40007800000 */
[----:B------:R-:W-:Y:S02]  /*1cc0*/  FSEL R35, R35, -INF , !P5 ;  /* 0xff80000023237808 */ /* 0x000fe40006800000 */
[----:B------:R-:W-:Y:S02]  /*1cd0*/  ISETP.GE.AND P5, PT, R3, R4, PT ;  /* 0x000000040300720c */ /* 0x000fe40003fa6270 */
[----:B------:R-:W-:Y:S02]  /*1ce0*/  IADD3 R3, R19, 0x30, RZ ;  /* 0x0000003013037810 */ /* 0x000fe40007ffe0ff */
[----:B------:R-:W-:Y:S02]  /*1cf0*/  FSEL R41, R41, -INF , !P3 ;  /* 0xff80000029297808 */ /* 0x000fe40005800000 */
[----:B------:R-:W-:-:S02]  /*1d00*/  FMNMX R0, R40, R5, !PT ;  /* 0x0000000528007209 */ /* 0x000fc40007800000 */
[----:B------:R-:W-:Y:S02]  /*1d10*/  FSEL R38, R38, -INF , !P2 ;  /* 0xff80000026267808 */ /* 0x000fe40005000000 */
[----:B------:R-:W-:Y:S02]  /*1d20*/  ISETP.GE.AND P2, PT, R3, R4, PT ;  /* 0x000000040300720c */ /* 0x000fe40003f46270 */
[----:B------:R-:W-:Y:S02]  /*1d30*/  FSEL R44, R44, -INF , !P6 ;  /* 0xff8000002c2c7808 */ /* 0x000fe40007000000 */
[----:B------:R-:W-:Y:S02]  /*1d40*/  FMNMX R5, R41, R0, !PT ;  /* 0x0000000029057209 */ /* 0x000fe40007800000 */
[----:B------:R-:W-:Y:S02]  /*1d50*/  IADD3 R3, R19, 0x31, RZ ;  /* 0x0000003113037810 */ /* 0x000fe40007ffe0ff */
[----:B------:R-:W-:-:S02]  /*1d60*/  FSEL R39, R39, -INF , !P4 ;  /* 0xff80000027277808 */ /* 0x000fc40006000000 */
[----:B------:R-:W-:Y:S02]  /*1d70*/  FSEL R45, R45, -INF , !P5 ;  /* 0xff8000002d2d7808 */ /* 0x000fe40006800000 */
[----:B------:R-:W-:Y:S02]  /*1d80*/  FMNMX R0, R44, R5, !PT ;  /* 0x000000052c007209 */ /* 0x000fe40007800000 */
[----:B------:R-:W-:Y:S02]  /*1d90*/  ISETP.GE.AND P4, PT, R3, R4, PT ;  /* 0x000000040300720c */ /* 0x000fe40003f86270 */
[----:B------:R-:W-:Y:S02]  /*1da0*/  IADD3 R3, R19, 0x38, RZ ;  /* 0x0000003813037810 */ /* 0x000fe40007ffe0ff */
[----:B------:R-:W-:Y:S02]  /*1db0*/  FSEL R48, R48, -INF , !P2 ;  /* 0xff80000030307808 */ /* 0x000fe40005000000 */
[----:B------:R-:W-:-:S02]  /*1dc0*/  FMNMX R5, R45, R0, !PT ;  /* 0x000000002d057209 */ /* 0x000fc40007800000 */
[----:B------:R-:W-:Y:S02]  /*1dd0*/  FSEL R42, R42, -INF , !P1 ;  /* 0xff8000002a2a7808 */ /* 0x000fe40004800000 */
[----:B------:R-:W-:Y:S02]  /*1de0*/  ISETP.GE.AND P1, PT, R3, R4, PT ;  /* 0x000000040300720c */ /* 0x000fe40003f26270 */
[----:B------:R-:W-:Y:S02]  /*1df0*/  IADD3 R3, R19, 0x39, RZ ;  /* 0x0000003913037810 */ /* 0x000fe40007ffe0ff */
[----:B------:R-:W-:Y:S02]  /*1e00*/  FSEL R49, R49, -INF , !P4 ;  /* 0xff80000031317808 */ /* 0x000fe40006000000 */
[----:B------:R-:W-:Y:S02]  /*1e10*/  FMNMX R0, R48, R5, !PT ;  /* 0x0000000530007209 */ /* 0x000fe40007800000 */
[----:B------:R-:W-:-:S02]  /*1e20*/  FSEL R43, R43, -INF , !P3 ;  /* 0xff8000002b2b7808 */ /* 0x000fc40005800000 */
[----:B------:R-:W-:Y:S02]  /*1e30*/  ISETP.GE.AND P3, PT, R3, R4, PT ;  /* 0x000000040300720c */ /* 0x000fe40003f66270 */
[----:B------:R-:W-:Y:S02]  /*1e40*/  FSEL R52, R52, -INF , !P1 ;  /* 0xff80000034347808 */ /* 0x000fe40004800000 */
[----:B------:R-:W-:Y:S02]  /*1e50*/  FMNMX R3, R49, R0, !PT ;  /* 0x0000000031037209 */ /* 0x000fe40007800000 */
[----:B------:R-:W-:Y:S02]  /*1e60*/  FSEL R53, R53, -INF , !P3 ;  /* 0xff80000035357808 */ /* 0x000fe40005800000 */
[----:B------:R-:W-:Y:S02]  /*1e70*/  FMNMX R0, R52, R3, !PT ;  /* 0x0000000334007209 */ /* 0x000fe40007800000 */
[----:B------:R-:W-:-:S02]  /*1e80*/  FMNMX R3, R26, R27, !PT ;  /* 0x0000001b1a037209 */ /* 0x000fc40007800000 */
[----:B------:R-:W-:Y:S02]  /*1e90*/  FMNMX R5, R53, R0, !PT ;  /* 0x0000000035057209 */ /* 0x000fe40007800000 */
[----:B------:R-:W-:Y:S02]  /*1ea0*/  FSEL R46, R46, -INF , !P6 ;  /* 0xff8000002e2e7808 */ /* 0x000fe40007000000 */
[----:B------:R-:W-:Y:S01]  /*1eb0*/  FSEL R47, R47, -INF , !P5 ;  /* 0xff8000002f2f7808 */ /* 0x000fe20006800000 */
[----:B------:R-:W1:Y:S01]  /*1ec0*/  SHFL.BFLY PT, R0, R5, 0x1, 0x1f ;  /* 0x0c201f0005007f89 */ /* 0x000e6200000e0000 */
[----:B------:R-:W-:Y:S02]  /*1ed0*/  FSEL R50, R50, -INF , !P2 ;  /* 0xff80000032327808 */ /* 0x000fe40005000000 */
[----:B------:R-:W-:Y:S02]  /*1ee0*/  FSEL R51, R51, -INF , !P4 ;  /* 0xff80000033337808 */ /* 0x000fe40006000000 */
[----:B------:R-:W-:-:S02]  /*1ef0*/  FSEL R54, R54, -INF , !P1 ;  /* 0xff80000036367808 */ /* 0x000fc40004800000 */
[----:B------:R-:W-:Y:S02]  /*1f00*/  FSEL R55, R55, -INF , !P3 ;  /* 0xff80000037377808 */ /* 0x000fe40005800000 */
[----:B-1----:R-:W-:Y:S02]  /*1f10*/  FMNMX R11, R5, R0, !PT ;  /* 0x00000000050b7209 */ /* 0x002fe40007800000 */
[----:B------:R-:W-:-:S03]  /*1f20*/  FMNMX R0, R30, R3, !PT ;  /* 0x000000031e007209 */ /* 0x000fc60007800000 */
[----:B------:R-:W1:Y:S01]  /*1f30*/  SHFL.BFLY PT, R10, R11, 0x2, 0x1f ;  /* 0x0c401f000b0a7f89 */ /* 0x000e6200000e0000 */
[----:B------:R-:W-:-:S04]  /*1f40*/  FMNMX R3, R31, R0, !PT ;  /* 0x000000001f037209 */ /* 0x000fc80007800000 */
[----:B------:R-:W-:-:S04]  /*1f50*/  FMNMX R0, R34, R3, !PT ;  /* 0x0000000322007209 */ /* 0x000fc80007800000 */
[----:B------:R-:W-:-:S04]  /*1f60*/  FMNMX R3, R35, R0, !PT ;  /* 0x0000000023037209 */ /* 0x000fc80007800000 */
[----:B------:R-:W-:-:S04]  /*1f70*/  FMNMX R0, R38, R3, !PT ;  /* 0x0000000326007209 */ /* 0x000fc80007800000 */
[----:B------:R-:W-:-:S04]  /*1f80*/  FMNMX R3, R39, R0, !PT ;  /* 0x0000000027037209 */ /* 0x000fc80007800000 */
[----:B------:R-:W-:Y:S02]  /*1f90*/  FMNMX R0, R42, R3, !PT ;  /* 0x000000032a007209 */ /* 0x000fe40007800000 */
[----:B-1----:R-:W-:Y:S02]  /*1fa0*/  FMNMX R10, R11, R10, !PT ;  /* 0x0000000a0b0a7209 */ /* 0x002fe40007800000 */
[----:B------:R-:W-:Y:S02]  /*1fb0*/  FMNMX R3, R43, R0, !PT ;  /* 0x000000002b037209 */ /* 0x000fe40007800000 */
[----:B------:R-:W-:Y:S02]  /*1fc0*/  FSETP.NEU.AND P0, PT, R10, -INF , PT ;  /* 0xff8000000a00780b */ /* 0x000fe40003f0d000 */
[----:B------:R-:W-:Y:S02]  /*1fd0*/  FMNMX R0, R46, R3, !PT ;  /* 0x000000032e007209 */ /* 0x000fe40007800000 */
[----:B------:R-:W-:-:S02]  /*1fe0*/  FSEL R13, R10, RZ, P0 ;  /* 0x000000ff0a0d7208 */ /* 0x000fc40000000000 */
[----:B------:R-:W-:Y:S02]  /*1ff0*/  FMNMX R3, R47, R0, !PT ;  /* 0x000000002f037209 */ /* 0x000fe40007800000 */
[----:B------:R-:W-:Y:S01]  /*2000*/  ISETP.NE.AND P0, PT, R14, RZ, PT ;  /* 0x000000ff0e00720c */ /* 0x000fe20003f05270 */
[----:B------:R-:W-:Y:S01]  /*2010*/  FMUL R13, R13, UR5 ;  /* 0x000000050d0d7c20 */ /* 0x000fe20008400000 */
[----:B------:R-:W-:-:S03]  /*2020*/  FMNMX R0, R50, R3, !PT ;  /* 0x0000000332007209 */ /* 0x000fc60007800000 */
[--C-:B------:R-:W-:Y:S01]  /*2030*/  FFMA R25, R25, UR5, -R13.reuse ;  /* 0x0000000519197c23 */ /* 0x100fe2000800080d */
[--C-:B------:R-:W-:Y:S01]  /*2040*/  FFMA R24, R24, UR5, -R13.reuse ;  /* 0x0000000518187c23 */ /* 0x100fe2000800080d */
[----:B------:R-:W-:Y:S01]  /*2050*/  FMNMX R3, R51, R0, !PT ;  /* 0x0000000033037209 */ /* 0x000fe20007800000 */
[--C-:B------:R-:W-:Y:S01]  /*2060*/  FFMA R36, R36, UR5, -R13.reuse ;  /* 0x0000000524247c23 */ /* 0x100fe2000800080d */
[--C-:B------:R-:W-:Y:S01]  /*2070*/  FFMA R37, R37, UR5, -R13.reuse ;  /* 0x0000000525257c23 */ /* 0x100fe2000800080d */
[----:B------:R-:W-:Y:S01]  /*2080*/  FSETP.GEU.AND P2, PT, R25, -126, PT ;  /* 0xc2fc00001900780b */ /* 0x000fe20003f4e000 */
[--C-:B------:R-:W-:Y:S01]  /*2090*/  FFMA R28, R28, UR5, -R13.reuse ;  /* 0x000000051c1c7c23 */ /* 0x100fe2000800080d */
[----:B------:R-:W-:Y:S01]  /*20a0*/  FSETP.GEU.AND P5, PT, R24, -126, PT ;  /* 0xc2fc00001800780b */ /* 0x000fe20003fae000 */
[--C-:B------:R-:W-:Y:S01]  /*20b0*/  FFMA R29, R29, UR5, -R13.reuse ;  /* 0x000000051d1d7c23 */ /* 0x100fe2000800080d */
[----:B------:R-:W-:Y:S01]  /*20c0*/  FMNMX R0, R54, R3, !PT ;  /* 0x0000000336007209 */ /* 0x000fe20007800000 */
[--C-:B------:R-:W-:Y:S01]  /*20d0*/  FFMA R32, R32, UR5, -R13.reuse ;  /* 0x0000000520207c23 */ /* 0x100fe2000800080d */
[--C-:B------:R-:W-:Y:S01]  /*20e0*/  FFMA R33, R33, UR5, -R13.reuse ;  /* 0x0000000521217c23 */ /* 0x100fe2000800080d */
[----:B------:R-:W-:Y:S01]  /*20f0*/  FSETP.GEU.AND P6, PT, R28, -126, PT ;  /* 0xc2fc00001c00780b */ /* 0x000fe20003fce000 */
[--C-:B------:R-:W-:Y:S01]  /*2100*/  FFMA R40, R40, UR5, -R13.reuse ;  /* 0x0000000528287c23 */ /* 0x100fe2000800080d */
[----:B------:R-:W-:Y:S01]  /*2110*/  FMNMX R0, R55, R0, !PT ;  /* 0x0000000037007209 */ /* 0x000fe20007800000 */
[--C-:B------:R-:W-:Y:S01]  /*2120*/  FFMA R44, R44, UR5, -R13.reuse ;  /* 0x000000052c2c7c23 */ /* 0x100fe2000800080d */
[----:B------:R-:W-:Y:S01]  /*2130*/  FSETP.GEU.AND P4, PT, R29, -126, PT ;  /* 0xc2fc00001d00780b */ /* 0x000fe20003f8e000 */
[--C-:B------:R-:W-:Y:S01]  /*2140*/  FFMA R48, R48, UR5, -R13.reuse ;  /* 0x0000000530307c23 */ /* 0x100fe2000800080d */
[----:B------:R-:W-:Y:S01]  /*2150*/  @!P2 FMUL R25, R25, 0.5 ;  /* 0x3f0000001919a820 */ /* 0x000fe20000400000 */
[----:B------:R-:W1:Y:S01]  /*2160*/  SHFL.BFLY PT, R3, R0, 0x1, 0x1f ;  /* 0x0c201f0000037f89 */ /* 0x000e6200000e0000 */
[----:B------:R-:W-:Y:S01]  /*2170*/  @!P5 FMUL R24, R24, 0.5 ;  /* 0x3f0000001818d820 */ /* 0x000fe20000400000 */
[----:B------:R-:W-:Y:S01]  /*2180*/  FSETP.GEU.AND P3, PT, R32, -126, PT ;  /* 0xc2fc00002000780b */ /* 0x000fe20003f6e000 */
[--C-:B------:R-:W-:Y:S01]  /*2190*/  FFMA R41, R41, UR5, -R13.reuse ;  /* 0x0000000529297c23 */ /* 0x100fe2000800080d */
[----:B------:R-:W-:Y:S01]  /*21a0*/  FSETP.GEU.AND P1, PT, R33, -126, PT ;  /* 0xc2fc00002100780b */ /* 0x000fe20003f2e000 */
[----:B------:R-:W2:Y:S01]  /*21b0*/  MUFU.EX2 R120, R24 ;  /* 0x0000001800787308 */ /* 0x000ea20000000800 */
[----:B------:R-:W-:Y:S01]  /*21c0*/  @!P6 FMUL R28, R28, 0.5 ;  /* 0x3f0000001c1ce820 */ /* 0x000fe20000400000 */
[--C-:B------:R-:W-:Y:S01]  /*21d0*/  FFMA R45, R45, UR5, -R13.reuse ;  /* 0x000000052d2d7c23 */ /* 0x100fe2000800080d */
[--C-:B------:R-:W-:Y:S01]  /*21e0*/  FFMA R49, R49, UR5, -R13.reuse ;  /* 0x0000000531317c23 */ /* 0x100fe2000800080d */
[--C-:B------:R-:W-:Y:S01]  /*21f0*/  FFMA R52, R52, UR5, -R13.reuse ;  /* 0x0000000534347c23 */ /* 0x100fe2000800080d */
[----:B------:R-:W-:Y:S01]  /*2200*/  @!P4 FMUL R29, R29, 0.5 ;  /* 0x3f0000001d1dc820 */ /* 0x000fe20000400000 */
[----:B------:R-:W-:-:S02]  /*2210*/  FFMA R53, R53, UR5, -R13 ;  /* 0x0000000535357c23 */ /* 0x000fc4000800080d */
[----:B------:R-:W3:Y:S02]  /*2220*/  MUFU.EX2 R25, R25 ;  /* 0x0000001900197308 */ /* 0x000ee40000000800 */
[----:B------:R-:W-:Y:S02]  /*2230*/  @!P3 FMUL R32, R32, 0.5 ;  /* 0x3f0000002020b820 */ /* 0x000fe40000400000 */
[----:B------:R-:W-:-:S04]  /*2240*/  @!P1 FMUL R33, R33, 0.5 ;  /* 0x3f00000021219820 */ /* 0x000fc80000400000 */
[----:B------:R-:W4:Y:S01]  /*2250*/  MUFU.EX2 R122, R28 ;  /* 0x0000001c007a7308 */ /* 0x000f220000000800 */
[----:B--2---:R-:W-:Y:S01]  /*2260*/  @!P5 FMUL R120, R120, R120 ;  /* 0x000000787878d220 */ /* 0x004fe20000400000 */
[----:B------:R-:W-:Y:S02]  /*2270*/  FSETP.GEU.AND P5, PT, R36, -126, PT ;  /* 0xc2fc00002400780b */ /* 0x000fe40003fae000 */
[----:B-1----:R-:W-:-:S04]  /*2280*/  FMNMX R3, R0, R3, !PT ;  /* 0x0000000300037209 */ /* 0x002fc80007800000 */
[----:B------:R-:W1:Y:S01]  /*2290*/  MUFU.EX2 R124, R32 ;  /* 0x00000020007c7308 */ /* 0x000e620000000800 */
[----:B---3--:R-:W-:Y:S01]  /*22a0*/  @!P2 FMUL R25, R25, R25 ;  /* 0x000000191919a220 */ /* 0x008fe20000400000 */
[----:B------:R-:W-:Y:S01]  /*22b0*/  FSETP.GEU.AND P2, PT, R37, -126, PT ;  /* 0xc2fc00002500780b */ /* 0x000fe20003f4e000 */
[----:B------:R-:W2:Y:S04]  /*22c0*/  SHFL.BFLY PT, R0, R3, 0x2, 0x1f ;  /* 0x0c401f0003007f89 */ /* 0x000ea800000e0000 */
[----:B------:R-:W-:Y:S01]  /*22d0*/  @!P5 FMUL R36, R36, 0.5 ;  /* 0x3f0000002424d820 */ /* 0x000fe20000400000 */
[----:B------:R-:W3:Y:S01]  /*22e0*/  MUFU.EX2 R29, R29 ;  /* 0x0000001d001d7308 */ /* 0x000ee20000000800 */
[----:B----4-:R-:W-:Y:S01]  /*22f0*/  @!P6 FMUL R122, R122, R122 ;  /* 0x0000007a7a7ae220 */ /* 0x010fe20000400000 */
[----:B------:R-:W-:-:S05]  /*2300*/  FSETP.GEU.AND P6, PT, R40, -126, PT ;  /* 0xc2fc00002800780b */ /* 0x000fca0003fce000 */
[----:B------:R-:W-:Y:S01]  /*2310*/  @!P2 FMUL R37, R37, 0.5 ;  /* 0x3f0000002525a820 */ /* 0x000fe20000400000 */
[----:B------:R-:W4:Y:S01]  /*2320*/  MUFU.EX2 R126, R36 ;  /* 0x00000024007e7308 */ /* 0x000f220000000800 */
[----:B-1----:R-:W-:Y:S01]  /*2330*/  @!P3 FMUL R124, R124, R124 ;  /* 0x0000007c7c7cb220 */ /* 0x002fe20000400000 */
[----:B------:R-:W-:-:S05]  /*2340*/  FSETP.GEU.AND P3, PT, R44, -126, PT ;  /* 0xc2fc00002c00780b */ /* 0x000fca0003f6e000 */
[----:B------:R-:W-:Y:S01]  /*2350*/  @!P6 FMUL R40, R40, 0.5 ;  /* 0x3f0000002828e820 */ /* 0x000fe20000400000 */
[----:B------:R-:W1:Y:S01]  /*2360*/  MUFU.EX2 R37, R37 ;  /* 0x0000002500257308 */ /* 0x000e620000000800 */
[----:B---3--:R-:W-:Y:S01]  /*2370*/  @!P4 FMUL R29, R29, R29 ;  /* 0x0000001d1d1dc220 */ /* 0x008fe20000400000 */
[----:B------:R-:W-:Y:S02]  /*2380*/  FSETP.GEU.AND P4, PT, R41, -126, PT ;  /* 0xc2fc00002900780b */ /* 0x000fe40003f8e000 */
[----:B--2---:R-:W-:-:S03]  /*2390*/  FMNMX R5, R3, R0, !PT ;  /* 0x0000000003057209 */ /* 0x004fc60007800000 */
[----:B------:R-:W-:Y:S01]  /*23a0*/  @!P3 FMUL R44, R44, 0.5 ;  /* 0x3f0000002c2cb820 */ /* 0x000fe20000400000 */
[----:B------:R-:W2:Y:S01]  /*23b0*/  MUFU.EX2 R33, R33 ;  /* 0x0000002100217308 */ /* 0x000ea20000000800 */
[----:B----4-:R-:W-:Y:S01]  /*23c0*/  @!P5 FMUL R126, R126, R126 ;  /* 0x0000007e7e7ed220 */ /* 0x010fe20000400000 */
[----:B------:R-:W-:-:S04]  /*23d0*/  FSETP.NEU.AND P5, PT, R5, -INF , PT ;  /* 0xff8000000500780b */ /* 0x000fc80003fad000 */
[----:B------:R-:W-:Y:S01]  /*23e0*/  FSEL R0, R5, RZ, P5 ;  /* 0x000000ff05007208 */ /* 0x000fe20002800000 */
[----:B------:R-:W-:Y:S01]  /*23f0*/  @!P4 FMUL R41, R41, 0.5 ;  /* 0x3f0000002929c820 */ /* 0x000fe20000400000 */
[----:B------:R-:W-:Y:S01]  /*2400*/  FSETP.GEU.AND P5, PT, R49, -126, PT ;  /* 0xc2fc00003100780b */ /* 0x000fe20003fae000 */
[----:B-1----:R-:W-:Y:S01]  /*2410*/  @!P2 FMUL R37, R37, R37 ;  /* 0x000000252525a220 */ /* 0x002fe20000400000 */
[----:B------:R-:W-:Y:S01]  /*2420*/  FSETP.GEU.AND P2, PT, R48, -126, PT ;  /* 0xc2fc00003000780b */ /* 0x000fe20003f4e000 */
[----:B------:R-:W1:Y:S01]  /*2430*/  MUFU.EX2 R11, R40 ;  /* 0x00000028000b7308 */ /* 0x000e620000000800 */
[----:B------:R-:W-:-:S04]  /*2440*/  FMUL R0, R0, UR5 ;  /* 0x0000000500007c20 */ /* 0x000fc80008400000 */
[--C-:B------:R-:W-:Y:S01]  /*2450*/  FFMA R26, R26, UR5, -R0.reuse ;  /* 0x000000051a1a7c23 */ /* 0x100fe20008000800 */
[----:B--2---:R-:W-:Y:S01]  /*2460*/  @!P1 FMUL R33, R33, R33 ;  /* 0x0000002121219220 */ /* 0x004fe20000400000 */
[----:B------:R-:W-:Y:S01]  /*2470*/  FSETP.GEU.AND P1, PT, R45, -126, PT ;  /* 0xc2fc00002d00780b */ /* 0x000fe20003f2e000 */
[----:B------:R-:W2:Y:S01]  /*2480*/  MUFU.EX2 R15, R44 ;  /* 0x0000002c000f7308 */ /* 0x000ea20000000800 */
[--C-:B------:R-:W-:Y:S01]  /*2490*/  FFMA R30, R30, UR5, -R0.reuse ;  /* 0x000000051e1e7c23 */ /* 0x100fe20008000800 */
[----:B------:R-:W-:Y:S01]  /*24a0*/  @!P5 FMUL R49, R49, 0.5 ;  /* 0x3f0000003131d820 */ /* 0x000fe20000400000 */
[--C-:B------:R-:W-:Y:S01]  /*24b0*/  FFMA R27, R27, UR5, -R0.reuse ;  /* 0x000000051b1b7c23 */ /* 0x100fe20008000800 */
[----:B------:R-:W-:Y:S01]  /*24c0*/  @!P2 FMUL R48, R48, 0.5 ;  /* 0x3f0000003030a820 */ /* 0x000fe20000400000 */
[--C-:B------:R-:W-:Y:S01]  /*24d0*/  FFMA R31, R31, UR5, -R0.reuse ;  /* 0x000000051f1f7c23 */ /* 0x100fe20008000800 */
[--C-:B------:R-:W-:Y:S01]  /*24e0*/  FFMA R34, R34, UR5, -R0.reuse ;  /* 0x0000000522227c23 */ /* 0x100fe20008000800 */
[--C-:B------:R-:W-:Y:S01]  /*24f0*/  FFMA R38, R38, UR5, -R0.reuse ;  /* 0x0000000526267c23 */ /* 0x100fe20008000800 */
[----:B------:R-:W3:Y:S01]  /*2500*/  MUFU.EX2 R13, R48 ;  /* 0x00000030000d7308 */ /* 0x000ee20000000800 */
[----:B-1----:R-:W-:Y:S01]  /*2510*/  @!P6 FMUL R11, R11, R11 ;  /* 0x0000000b0b0be220 */ /* 0x002fe20000400000 */
[----:B------:R-:W-:Y:S01]  /*2520*/  FSETP.GEU.AND P6, PT, R52, -126, PT ;  /* 0xc2fc00003400780b */ /* 0x000fe20003fce000 */
[--C-:B------:R-:W-:Y:S01]  /*2530*/  FFMA R42, R42, UR5, -R0.reuse ;  /* 0x000000052a2a7c23 */ /* 0x100fe20008000800 */
[----:B------:R-:W-:Y:S01]  /*2540*/  @!P1 FMUL R45, R45, 0.5 ;  /* 0x3f0000002d2d9820 */ /* 0x000fe20000400000 */
[--C-:B------:R-:W-:Y:S01]  /*2550*/  FFMA R35, R35, UR5, -R0.reuse ;  /* 0x0000000523237c23 */ /* 0x100fe20008000800 */
[--C-:B------:R-:W-:Y:S01]  /*2560*/  FFMA R39, R39, UR5, -R0.reuse ;  /* 0x0000000527277c23 */ /* 0x100fe20008000800 */
[--C-:B------:R-:W-:Y:S01]  /*2570*/  FFMA R43, R43, UR5, -R0.reuse ;  /* 0x000000052b2b7c23 */ /* 0x100fe20008000800 */
[----:B------:R-:W1:Y:S01]  /*2580*/  MUFU.EX2 R128, R41 ;  /* 0x0000002900807308 */ /* 0x000e620000000800 */
[----:B--2---:R-:W-:Y:S01]  /*2590*/  @!P3 FMUL R15, R15, R15 ;  /* 0x0000000f0f0fb220 */ /* 0x004fe20000400000 */
[----:B------:R-:W-:Y:S01]  /*25a0*/  FSETP.GEU.AND P3, PT, R26, -126, PT ;  /* 0xc2fc00001a00780b */ /* 0x000fe20003f6e000 */
[--C-:B------:R-:W-:Y:S01]  /*25b0*/  FFMA R46, R46, UR5, -R0.reuse ;  /* 0x000000052e2e7c23 */ /* 0x100fe20008000800 */
[--C-:B------:R-:W-:Y:S01]  /*25c0*/  FFMA R50, R50, UR5, -R0.reuse ;  /* 0x0000000532327c23 */ /* 0x100fe20008000800 */
[--C-:B------:R-:W-:Y:S01]  /*25d0*/  FFMA R47, R47, UR5, -R0.reuse ;  /* 0x000000052f2f7c23 */ /* 0x100fe20008000800 */
[--C-:B------:R-:W-:Y:S01]  /*25e0*/  FFMA R51, R51, UR5, -R0.reuse ;  /* 0x0000000533337c23 */ /* 0x100fe20008000800 */
[----:B------:R-:W-:Y:S01]  /*25f0*/  @!P6 FMUL R52, R52, 0.5 ;  /* 0x3f0000003434e820 */ /* 0x000fe20000400000 */
[----:B------:R-:W2:Y:S01]  /*2600*/  MUFU.EX2 R130, R45 ;  /* 0x0000002d00827308 */ /* 0x000ea20000000800 */
[----:B---3--:R-:W-:Y:S01]  /*2610*/  @!P2 FMUL R13, R13, R13 ;  /* 0x0000000d0d0da220 */ /* 0x008fe20000400000 */
[----:B------:R-:W-:Y:S01]  /*2620*/  FSETP.GEU.AND P2, PT, R30, -126, PT ;  /* 0xc2fc00001e00780b */ /* 0x000fe20003f4e000 */
[--C-:B------:R-:W-:Y:S01]  /*2630*/  FFMA R54, R54, UR5, -R0.reuse ;  /* 0x0000000536367c23 */ /* 0x100fe20008000800 */
[----:B------:R-:W-:Y:S01]  /*2640*/  FFMA R0, R55, UR5, -R0 ;  /* 0x0000000537007c23 */ /* 0x000fe20008000800 */
[----:B------:R-:W-:Y:S01]  /*2650*/  FADD R3, R120, R11 ;  /* 0x0000000b78037221 */ /* 0x000fe20000000000 */
[----:B------:R-:W-:Y:S01]  /*2660*/  FADD R32, R124, R13 ;  /* 0x0000000d7c207221 */ /* 0x000fe20000000000 */
[----:B------:R-:W-:Y:S01]  /*2670*/  @!P3 FMUL R26, R26, 0.5 ;  /* 0x3f0000001a1ab820 */ /* 0x000fe20000400000 */
[----:B------:R-:W3:Y:S01]  /*2680*/  MUFU.EX2 R132, R49 ;  /* 0x0000003100847308 */ /* 0x000ee20000000800 */
[----:B-1----:R-:W-:Y:S01]  /*2690*/  @!P4 FMUL R128, R128, R128 ;  /* 0x000000808080c220 */ /* 0x002fe20000400000 */
[----:B------:R-:W-:Y:S01]  /*26a0*/  FSETP.GEU.AND P4, PT, R53, -126, PT ;  /* 0xc2fc00003500780b */ /* 0x000fe20003f8e000 */
[----:B------:R-:W-:Y:S01]  /*26b0*/  FADD R28, R122, R15 ;  /* 0x0000000f7a1c7221 */ /* 0x000fe20000000000 */
[----:B------:R-:W-:Y:S01]  /*26c0*/  FADD R3, R3, R32 ;  /* 0x0000002003037221 */ /* 0x000fe20000000000 */
[----:B------:R-:W-:-:S02]  /*26d0*/  F2FP.BF16.F32.PACK_AB R120, R25, R120 ;  /* 0x000000781978723e */ /* 0x000fc400000010ff */
[----:B------:R-:W-:Y:S01]  /*26e0*/  @!P2 FMUL R30, R30, 0.5 ;  /* 0x3f0000001e1ea820 */ /* 0x000fe20000400000 */
[----:B------:R-:W1:Y:S01]  /*26f0*/  MUFU.EX2 R21, R52 ;  /* 0x0000003400157308 */ /* 0x000e620000000800 */
[----:B--2---:R-:W-:Y:S01]  /*2700*/  @!P1 FMUL R130, R130, R130 ;  /* 0x0000008282829220 */ /* 0x004fe20000400000 */
[----:B------:R-:W-:Y:S02]  /*2710*/  FSETP.GEU.AND P1, PT, R27, -126, PT ;  /* 0xc2fc00001b00780b */ /* 0x000fe40003f2e000 */
[----:B------:R-:W-:Y:S02]  /*2720*/  F2FP.BF16.F32.PACK_AB R122, R29, R122 ;  /* 0x0000007a1d7a723e */ /* 0x000fe400000010ff */
[----:B------:R-:W-:Y:S01]  /*2730*/  F2FP.BF16.F32.PACK_AB R124, R33, R124 ;  /* 0x0000007c217c723e */ /* 0x000fe200000010ff */
[----:B------:R-:W-:Y:S01]  /*2740*/  @!P4 FMUL R53, R53, 0.5 ;  /* 0x3f0000003535c820 */ /* 0x000fe20000400000 */
[----:B------:R-:W2:Y:S01]  /*2750*/  MUFU.EX2 R121, R26 ;  /* 0x0000001a00797308 */ /* 0x000ea20000000800 */
[----:B---3--:R-:W-:Y:S01]  /*2760*/  @!P5 FMUL R132, R132, R132 ;  /* 0x000000848484d220 */ /* 0x008fe20000400000 */
[----:B------:R-:W-:-:S05]  /*2770*/  FSETP.GEU.AND P5, PT, R31, -126, PT ;  /* 0xc2fc00001f00780b */ /* 0x000fca0003fae000 */
[----:B------:R-:W-:Y:S01]  /*2780*/  @!P1 FMUL R27, R27, 0.5 ;  /* 0x3f0000001b1b9820 */ /* 0x000fe20000400000 */
[----:B------:R3:W4:Y:S01]  /*2790*/  MUFU.EX2 R123, R30 ;  /* 0x0000001e007b7308 */ /* 0x0007220000000800 */
[----:B-1----:R-:W-:Y:S01]  /*27a0*/  @!P6 FMUL R21, R21, R21 ;  /* 0x000000151515e220 */ /* 0x002fe20000400000 */
[----:B------:R-:W-:-:S05]  /*27b0*/  FSETP.GEU.AND P6, PT, R34, -126, PT ;  /* 0xc2fc00002200780b */ /* 0x000fca0003fce000 */
[----:B------:R-:W-:Y:S01]  /*27c0*/  @!P5 FMUL R31, R31, 0.5 ;  /* 0x3f0000001f1fd820 */ /* 0x000fe20000400000 */
[----:B------:R-:W1:Y:S01]  /*27d0*/  MUFU.EX2 R134, R53 ;  /* 0x0000003500867308 */ /* 0x000e620000000800 */
[----:B--2---:R-:W-:Y:S01]  /*27e0*/  @!P3 FMUL R121, R121, R121 ;  /* 0x000000797979b220 */ /* 0x004fe20000400000 */
[----:B------:R-:W-:Y:S01]  /*27f0*/  FSETP.GEU.AND P3, PT, R38, -126, PT ;  /* 0xc2fc00002600780b */ /* 0x000fe20003f6e000 */
[----:B---3--:R-:W-:Y:S01]  /*2800*/  FADD R30, R29, R130 ;  /* 0x000000821d1e7221 */ /* 0x008fe20000000000 */
[----:B------:R-:W-:-:S03]  /*2810*/  F2FP.BF16.F32.PACK_AB R130, R130, R15 ;  /* 0x0000000f8282723e */ /* 0x000fc600000010ff */
[----:B------:R-:W-:Y:S01]  /*2820*/  @!P6 FMUL R34, R34, 0.5 ;  /* 0x3f0000002222e820 */ /* 0x000fe20000400000 */
[----:B------:R2:W3:Y:S01]  /*2830*/  MUFU.EX2 R14, R27 ;  /* 0x0000001b000e7308 */ /* 0x0004e20000000800 */
[----:B----4-:R-:W-:Y:S01]  /*2840*/  @!P2 FMUL R123, R123, R123 ;  /* 0x0000007b7b7ba220 */ /* 0x010fe20000400000 */
[----:B------:R-:W-:-:S05]  /*2850*/  FSETP.GEU.AND P2, PT, R42, -126, PT ;  /* 0xc2fc00002a00780b */ /* 0x000fca0003f4e000 */
[----:B------:R-:W-:Y:S01]  /*2860*/  @!P3 FMUL R38, R38, 0.5 ;  /* 0x3f0000002626b820 */ /* 0x000fe20000400000 */
[----:B------:R4:W5:Y:S01]  /*2870*/  MUFU.EX2 R20, R31 ;  /* 0x0000001f00147308 */ /* 0x0009620000000800 */
[----:B-1----:R-:W-:Y:S01]  /*2880*/  @!P4 FMUL R134, R134, R134 ;  /* 0x000000868686c220 */ /* 0x002fe20000400000 */
[----:B------:R-:W-:Y:S01]  /*2890*/  FSETP.GEU.AND P4, PT, R35, -126, PT ;  /* 0xc2fc00002300780b */ /* 0x000fe20003f8e000 */
[----:B--2---:R-:W-:Y:S01]  /*28a0*/  FADD R27, R25, R128 ;  /* 0x00000080191b7221 */ /* 0x004fe20000000000 */
[----:B------:R-:W-:-:S03]  /*28b0*/  F2FP.BF16.F32.PACK_AB R128, R128, R11 ;  /* 0x0000000b8080723e */ /* 0x000fc600000010ff */
[----:B------:R-:W-:Y:S01]  /*28c0*/  @!P2 FMUL R42, R42, 0.5 ;  /* 0x3f0000002a2aa820 */ /* 0x000fe20000400000 */
[----:B------:R1:W2:Y:S01]  /*28d0*/  MUFU.EX2 R125, R34 ;  /* 0x00000022007d7308 */ /* 0x0002a20000000800 */
[----:B---3--:R-:W-:Y:S01]  /*28e0*/  @!P1 FMUL R14, R14, R14 ;  /* 0x0000000e0e0e9220 */ /* 0x008fe20000400000 */
[----:B------:R-:W-:Y:S01]  /*28f0*/  FSETP.GEU.AND P1, PT, R39, -126, PT ;  /* 0xc2fc00002700780b */ /* 0x000fe20003f2e000 */
[----:B----4-:R-:W-:Y:S01]  /*2900*/  FADD R31, R126, R21 ;  /* 0x000000157e1f7221 */ /* 0x010fe20000000000 */
[----:B------:R-:W-:-:S03]  /*2910*/  F2FP.BF16.F32.PACK_AB R126, R37, R126 ;  /* 0x0000007e257e723e */ /* 0x000fc600000010ff */
[----:B------:R-:W-:Y:S01]  /*2920*/  @!P4 FMUL R35, R35, 0.5 ;  /* 0x3f0000002323c820 */ /* 0x000fe20000400000 */
[----:B------:R-:W3:Y:S01]  /*2930*/  MUFU.EX2 R127, R38 ;  /* 0x00000026007f7308 */ /* 0x000ee20000000800 */
[----:B-----5:R-:W-:Y:S01]  /*2940*/  @!P5 FMUL R20, R20, R20 ;  /* 0x000000141414d220 */ /* 0x020fe20000400000 */
[----:B------:R-:W-:Y:S01]  /*2950*/  FSETP.GEU.AND P5, PT, R43, -126, PT ;  /* 0xc2fc00002b00780b */ /* 0x000fe20003fae000 */
[----:B-1----:R-:W-:Y:S01]  /*2960*/  FADD R34, R33, R132 ;  /* 0x0000008421227221 */ /* 0x002fe20000000000 */
[----:B------:R-:W-:Y:S01]  /*2970*/  FADD R28, R28, R31 ;  /* 0x0000001f1c1c7221 */ /* 0x000fe20000000000 */
[----:B------:R-:W-:Y:S02]  /*2980*/  F2FP.BF16.F32.PACK_AB R132, R132, R13 ;  /* 0x0000000d8484723e */ /* 0x000fe400000010ff */
[----:B------:R-:W-:Y:S01]  /*2990*/  @!P1 FMUL R39, R39, 0.5 ;  /* 0x3f00000027279820 */ /* 0x000fe20000400000 */
[----:B------:R1:W4:Y:S01]  /*29a0*/  MUFU.EX2 R24, R35 ;  /* 0x0000002300187308 */ /* 0x0003220000000800 */
[----:B--2---:R-:W-:Y:S01]  /*29b0*/  @!P6 FMUL R125, R125, R125 ;  /* 0x0000007d7d7de220 */ /* 0x004fe20000400000 */
[----:B------:R-:W-:Y:S01]  /*29c0*/  FSETP.GEU.AND P6, PT, R46, -126, PT ;  /* 0xc2fc00002e00780b */ /* 0x000fe20003fce000 */
[----:B------:R-:W-:Y:S01]  /*29d0*/  FADD R27, R27, R34 ;  /* 0x000000221b1b7221 */ /* 0x000fe20000000000 */
[----:B------:R-:W-:-:S03]  /*29e0*/  FADD R3, R3, R28 ;  /* 0x0000001c03037221 */ /* 0x000fc60000000000 */
[----:B------:R-:W-:Y:S01]  /*29f0*/  @!P5 FMUL R43, R43, 0.5 ;  /* 0x3f0000002b2bd820 */ /* 0x000fe20000400000 */
[----:B------:R-:W2:Y:S01]  /*2a00*/  MUFU.EX2 R26, R39 ;  /* 0x00000027001a7308 */ /* 0x000ea20000000800 */
[----:B---3--:R-:W-:Y:S01]  /*2a10*/  @!P3 FMUL R127, R127, R127 ;  /* 0x0000007f7f7fb220 */ /* 0x008fe20000400000 */
[----:B------:R-:W-:Y:S01]  /*2a20*/  FSETP.GEU.AND P3, PT, R50, -126, PT ;  /* 0xc2fc00003200780b */ /* 0x000fe20003f6e000 */
[----:B-1----:R-:W-:Y:S01]  /*2a30*/  FADD R35, R37, R134 ;  /* 0x0000008625237221 */ /* 0x002fe20000000000 */
[----:B------:R-:W-:-:S03]  /*2a40*/  F2FP.BF16.F32.PACK_AB R134, R134, R21 ;  /* 0x000000158686723e */ /* 0x000fc600000010ff */
[----:B------:R-:W-:Y:S01]  /*2a50*/  @!P6 FMUL R46, R46, 0.5 ;  /* 0x3f0000002e2ee820 */ /* 0x000fe20000400000 */
[----:B------:R-:W1:Y:S01]  /*2a60*/  MUFU.EX2 R42, R42 ;  /* 0x0000002a002a7308 */ /* 0x000e620000000800 */
[----:B----4-:R-:W-:Y:S01]  /*2a70*/  @!P4 FMUL R24, R24, R24 ;  /* 0x000000181818c220 */ /* 0x010fe20000400000 */
[----:B------:R-:W-:Y:S01]  /*2a80*/  FSETP.GEU.AND P4, PT, R47, -126, PT ;  /* 0xc2fc00002f00780b */ /* 0x000fe20003f8e000 */
[----:B------:R-:W-:-:S04]  /*2a90*/  FADD R30, R30, R35 ;  /* 0x000000231e1e7221 */ /* 0x000fc80000000000 */
[----:B------:R-:W-:Y:S01]  /*2aa0*/  @!P3 FMUL R50, R50, 0.5 ;  /* 0x3f0000003232b820 */ /* 0x000fe20000400000 */
[----:B------:R-:W3:Y:S01]  /*2ab0*/  MUFU.EX2 R129, R43 ;  /* 0x0000002b00817308 */ /* 0x000ee20000000800 */
[----:B--2---:R-:W-:Y:S01]  /*2ac0*/  @!P1 FMUL R26, R26, R26 ;  /* 0x0000001a1a1a9220 */ /* 0x004fe20000400000 */
[----:B------:R-:W-:Y:S01]  /*2ad0*/  FSETP.GEU.AND P1, PT, R51, -126, PT ;  /* 0xc2fc00003300780b */ /* 0x000fe20003f2e000 */
[----:B------:R-:W-:Y:S01]  /*2ae0*/  FADD R30, R27, R30 ;  /* 0x0000001e1b1e7221 */ /* 0x000fe20000000000 */
[----:B------:R-:W-:-:S03]  /*2af0*/  MOV R27, UR52 ;  /* 0x00000034001b7c02 */ /* 0x000fc60008000f00 */
[----:B------:R-:W-:Y:S01]  /*2b00*/  @!P4 FMUL R47, R47, 0.5 ;  /* 0x3f0000002f2fc820 */ /* 0x000fe20000400000 */
[----:B------:R-:W2:Y:S01]  /*2b10*/  MUFU.EX2 R46, R46 ;  /* 0x0000002e002e7308 */ /* 0x000ea20000000800 */
[----:B-1----:R-:W-:Y:S01]  /*2b20*/  @!P2 FMUL R42, R42, R42 ;  /* 0x0000002a2a2aa220 */ /* 0x002fe20000400000 */
[----:B------:R-:W-:Y:S01]  /*2b30*/  FSETP.GEU.AND P2, PT, R54, -126, PT ;  /* 0xc2fc00003600780b */ /* 0x000fe20003f4e000 */
[----:B------:R1:W-:Y:S01]  /*2b40*/  SYNCS.ARRIVE.TRANS64.A1T0 RZ, [R27+UR4], RZ ;  /* 0x000000ff1bff79a7 */ /* 0x0003e20008100004 */
[----:B------:R-:W-:-:S03]  /*2b50*/  UIADD3 UR4, UR36, 0x1, URZ ;  /* 0x0000000124047890 */ /* 0x000fc6000fffe03f */
[----:B------:R-:W-:Y:S01]  /*2b60*/  @!P1 FMUL R51, R51, 0.5 ;  /* 0x3f00000033339820 */ /* 0x000fe20000400000 */
[----:B------:R-:W4:Y:S01]  /*2b70*/  MUFU.EX2 R131, R47 ;  /* 0x0000002f00837308 */ /* 0x000f220000000800 */
[----:B---3--:R-:W-:Y:S01]  /*2b80*/  @!P5 FMUL R129, R129, R129 ;  /* 0x000000818181d220 */ /* 0x008fe20000400000 */
[----:B------:R-:W-:Y:S01]  /*2b90*/  FSETP.GEU.AND P5, PT, R0, -126, PT ;  /* 0xc2fc00000000780b */ /* 0x000fe20003fae000 */
[----:B------:R-:W-:Y:S02]  /*2ba0*/  UISETP.NE.AND UP0, UPT, UR4, 0x5, UPT ;  /* 0x000000050400788c */ /* 0x000fe4000bf05270 */
[----:B------:R-:W-:Y:S01]  /*2bb0*/  FADD R31, R14, R129 ;  /* 0x000000810e1f7221 */ /* 0x000fe20000000000 */
[----:B------:R-:W-:Y:S01]  /*2bc0*/  F2FP.BF16.F32.PACK_AB R129, R129, R42 ;  /* 0x0000002a8181723e */ /* 0x000fe200000010ff */
[----:B------:R-:W-:Y:S01]  /*2bd0*/  @!P2 FMUL R54, R54, 0.5 ;  /* 0x3f0000003636a820 */ /* 0x000fe20000400000 */
[----:B------:R-:W3:Y:S01]  /*2be0*/  MUFU.EX2 R50, R50 ;  /* 0x0000003200327308 */ /* 0x000ee20000000800 */
[----:B--2---:R-:W-:Y:S01]  /*2bf0*/  @!P6 FMUL R46, R46, R46 ;  /* 0x0000002e2e2ee220 */ /* 0x004fe20000400000 */
[----:B------:R-:W-:-:S02]  /*2c00*/  USEL UR5, URZ, 0x1, UP0 ;  /* 0x000000013f057887 */ /* 0x000fc40008000000 */
[----:B------:R-:W-:Y:S01]  /*2c10*/  USEL UR4, UR4, URZ, UP0 ;  /* 0x0000003f04047287 */ /* 0x000fe20008000000 */
[----:B------:R-:W-:Y:S01]  /*2c20*/  FADD R32, R123, R46 ;  /* 0x0000002e7b207221 */ /* 0x000fe20000000000 */
[----:B------:R-:W-:Y:S01]  /*2c30*/  F2FP.BF16.F32.PACK_AB R123, R20, R123 ;  /* 0x0000007b147b723e */ /* 0x000fe200000010ff */
[----:B------:R-:W-:Y:S01]  /*2c40*/  @!P5 FMUL R0, R0, 0.5 ;  /* 0x3f0000000000d820 */ /* 0x000fe20000400000 */
[----:B------:R-:W2:Y:S01]  /*2c50*/  MUFU.EX2 R133, R51 ;  /* 0x0000003300857308 */ /* 0x000ea20000000800 */
[----:B----4-:R-:W-:Y:S01]  /*2c60*/  @!P4 FMUL R131, R131, R131 ;  /* 0x000000838383c220 */ /* 0x010fe20000400000 */
[----:B------:R-:W-:-:S03]  /*2c70*/  LOP3.LUT R22, R22, UR5, RZ, 0x3c, !PT ;  /* 0x0000000516167c12 */ /* 0x000fc6000f8e3cff */
[----:B------:R-:W-:Y:S01]  /*2c80*/  FADD R34, R20, R131 ;  /* 0x0000008314227221 */ /* 0x000fe20000000000 */
[----:B------:R-:W-:Y:S02]  /*2c90*/  F2FP.BF16.F32.PACK_AB R131, R131, R46 ;  /* 0x0000002e8383723e */ /* 0x000fe400000010ff */
[----:B------:R-:W4:Y:S01]  /*2ca0*/  MUFU.EX2 R136, R54 ;  /* 0x0000003600887308 */ /* 0x000f220000000800 */
[----:B---3--:R-:W-:-:S04]  /*2cb0*/  @!P3 FMUL R50, R50, R50 ;  /* 0x000000323232b220 */ /* 0x008fc80000400000 */
[----:B------:R-:W-:Y:S01]  /*2cc0*/  FADD R35, R125, R50 ;  /* 0x000000327d237221 */ /* 0x000fe20000000000 */
[----:B------:R-:W-:Y:S02]  /*2cd0*/  F2FP.BF16.F32.PACK_AB R125, R24, R125 ;  /* 0x0000007d187d723e */ /* 0x000fe400000010ff */
[----:B------:R3:W5:Y:S01]  /*2ce0*/  MUFU.EX2 R135, R0 ;  /* 0x0000000000877308 */ /* 0x0007620000000800 */
[----:B--2---:R-:W-:-:S04]  /*2cf0*/  @!P1 FMUL R133, R133, R133 ;  /* 0x0000008585859220 */ /* 0x004fc80000400000 */
[----:B------:R-:W-:Y:S01]  /*2d00*/  FADD R36, R24, R133 ;  /* 0x0000008518247221 */ /* 0x000fe20000000000 */
[----:B------:R-:W-:Y:S01]  /*2d10*/  F2FP.BF16.F32.PACK_AB R133, R133, R50 ;  /* 0x000000328585723e */ /* 0x000fe200000010ff */
[----:B----4-:R-:W-:Y:S01]  /*2d20*/  @!P2 FMUL R136, R136, R136 ;  /* 0x000000888888a220 */ /* 0x010fe20000400000 */
[----:B---3--:R-:W-:Y:S01]  /*2d30*/  FADD R0, R121, R42 ;  /* 0x0000002a79007221 */ /* 0x008fe20000000000 */
[----:B------:R-:W-:Y:S01]  /*2d40*/  FADD R31, R31, R36 ;  /* 0x000000241f1f7221 */ /* 0x000fe20000000000 */
[----:B------:R-:W-:Y:S01]  /*2d50*/  F2FP.BF16.F32.PACK_AB R121, R14, R121 ;  /* 0x000000790e79723e */ /* 0x000fe200000010ff */
[----:B------:R-:W-:Y:S01]  /*2d60*/  FADD R39, R127, R136 ;  /* 0x000000887f277221 */ /* 0x000fe20000000000 */
[----:B------:R-:W-:Y:S01]  /*2d70*/  FADD R0, R0, R35 ;  /* 0x0000002300007221 */ /* 0x000fe20000000000 */
[----:B------:R-:W-:Y:S01]  /*2d80*/  F2FP.BF16.F32.PACK_AB R127, R26, R127 ;  /* 0x0000007f1a7f723e */ /* 0x000fe200000010ff */
[----:B-----5:R-:W-:Y:S01]  /*2d90*/  @!P5 FMUL R135, R135, R135 ;  /* 0x000000878787d220 */ /* 0x020fe20000400000 */
[----:B------:R-:W-:-:S03]  /*2da0*/  FADD R39, R32, R39 ;  /* 0x0000002720277221 */ /* 0x000fc60000000000 */
[----:B------:R-:W-:Y:S01]  /*2db0*/  FADD R41, R26, R135 ;  /* 0x000000871a297221 */ /* 0x000fe20000000000 */
[----:B------:R-:W-:Y:S01]  /*2dc0*/  FADD R39, R0, R39 ;  /* 0x0000002700277221 */ /* 0x000fe20000000000 */
[----:B------:R-:W-:Y:S02]  /*2dd0*/  FADD R0, R3, R30 ;  /* 0x0000001e03007221 */ /* 0x000fe40000000000 */
[----:B------:R-:W-:-:S04]  /*2de0*/  FADD R34, R34, R41 ;  /* 0x0000002922227221 */ /* 0x000fc80000000000 */
[----:B------:R-:W-:-:S04]  /*2df0*/  FADD R34, R31, R34 ;  /* 0x000000221f227221 */ /* 0x000fc80000000000 */
[----:B------:R-:W-:Y:S01]  /*2e00*/  FADD R3, R39, R34 ;  /* 0x0000002227037221 */ /* 0x000fe20000000000 */
[----:B-1----:R-:W-:Y:S06]  /*2e10*/  @!P0 BRA `(.L_x_21) ;  /* 0x0000000000048947 */ /* 0x002fec0003800000 */
[----:B------:R-:W-:Y:S01]  /*2e20*/  BPT.TRAP 0x1 ;  /* 0x000000040000795c */ /* 0x000fe20000300000 */
.L_x_21:
[----:B------:R-:W-:Y:S01]  /*2e30*/  ULEA UR5, UR4, UR37, 0x3 ;  /* 0x0000002504057291 */ /* 0x000fe2000f8e183f */
[----:B------:R-:W-:Y:S01]  /*2e40*/  SHF.L.U32 R11, R22, 0x1f, RZ ;  /* 0x0000001f160b7819 */ /* 0x000fe200000006ff */
[----:B------:R-:W-:-:S07]  /*2e50*/  ULOP3.LUT UR38, UR38, 0x2000000, URZ, 0xfc, !UPT ;  /* 0x0200000026267892 */ /* 0x000fce000f8efc3f */
[----:B------:R-:W1:Y:S02]  /*2e60*/  SYNCS.PHASECHK.TRANS64.TRYWAIT P1, [UR5+0x2e400], R11 ;  /* 0x02e4000bff0075a7 */ /* 0x000e640008020145 */
[----:B-1----:R-:W-:Y:S05]  /*2e70*/  @!P1 BRA `(.L_x_22) ;  /* 0x0000008800d89947 */ /* 0x002fea0003800000 */
.L_x_132:
[----:B------:R-:W-:Y:S01]  /*2e80*/  UIMAD UR5, UR4, 0x600, UR38 ;  /* 0x00000600040578a4 */ /* 0x000fe2000f8e0226 */
[----:B------:R-:W-:Y:S01]  /*2e90*/  WARPGROUP.ARRIVE ;  /* 0x00000000000079c5 */ /* 0x000fe20000000000 */
[----:B------:R-:W-:Y:S01]  /*2ea0*/  UMOV UR11, 0x40000040 ;  /* 0x40000040000b7882 */ /* 0x000fe20000000000 */
[----:B------:R-:W-:-:S04]  /*2eb0*/  F2FP.BF16.F32.PACK_AB R135, R135, R136 ;  /* 0x000000888787723e */ /* 0x000fc800000010ff */
[----:B------:R-:W-:Y:S02]  /*2ec0*/  UMOV UR10, UR5 ;  /* 0x00000005000a7c82 */ /* 0x000fe40008000000 */
[----:B------:R-:W-:Y:S01]  /*2ed0*/  HGMMA.64x192x16.F32.BF16 R24, R120, gdesc[UR8].tnspB, RZ, !UPT, gsb0 ;  /* 0x42e0000878187df0 */ /* 0x000fe2000c0018ff */
[----:B------:R-:W-:Y:S01]  /*2ee0*/  UIADD3 UR10, UR5, 0x80, URZ ;  /* 0x00000080050a7890 */ /* 0x000fe2000fffe03f */
[----:B------:R-:W-:Y:S01]  /*2ef0*/  UMOV UR11, 0x40000040 ;  /* 0x40000040000b7882 */ /* 0x000fe20000000000 */
[----:B------:R-:W-:Y:S02]  /*2f00*/  WARPGROUP.DEPBAR.LE gsb0, 0x0 ;  /* 0x00008000000079c5 */ /* 0x000fe40000010000 */
[----:B------:R-:W-:-:S15]  /*2f10*/  WARPGROUP.ARRIVE ;  /* 0x00000000000079c5 */ /* 0x000fde0000000000 */
[----:B------:R-:W-:Y:S01]  /*2f20*/  HGMMA.64x192x16.F32.BF16 R24, R124, gdesc[UR8].tnspB, R24, gsb0 ;  /* 0x42e000087c187df0 */ /* 0x000fe20008001818 */
        /* <DEDUP_REMOVED lines=9> */
[----:B------:R-:W-:Y:S03]  /*2fc0*/  HGMMA.64x192x16.F32.BF16 R24, R132, gdesc[UR8].tnspB, R24, gsb0 ;  /* 0x42e0000884187df0 */ /* 0x000fe60008001818 */
[----:B------:R-:W-:Y:S02]  /*2fd0*/  WARPGROUP.DEPBAR.LE gsb0, 0x0 ;  /* 0x00008000000079c5 */ /* 0x000fe40000010000 */
[----:B------:R-:W-:Y:S05]  /*2fe0*/  @!P0 BRA `(.L_x_23) ;  /* 0x0000000000048947 */ /* 0x000fea0003800000 */
[----:B------:R-:W-:Y:S01]  /*2ff0*/  BPT.TRAP 0x1 ;  /* 0x000000040000795c */ /* 0x000fe20000300000 */
.L_x_23:
[----:B------:R-:W-:Y:S01]  /*3000*/  R2UR UR5, R18 ;  /* 0x00000000120572ca */ /* 0x000fe200000e0000 */
[----:B------:R-:W-:-:S04]  /*3010*/  UIADD3 UR7, UR7, 0x2e428, URZ ;  /* 0x0002e42807077890 */ /* 0x000fc8000fffe03f */
[----:B------:R-:W-:-:S08]  /*3020*/  UPRMT UR7, URZ, 0x654, UR7 ;  /* 0x000006543f077896 */ /* 0x000fd00008000007 */
[----:B------:R-:W-:Y:S01]  /*3030*/  UISETP.GT.U32.AND UP0, UPT, UR5, 0x1, UPT ;  /* 0x000000010500788c */ /* 0x000fe2000bf04070 */
[----:B------:R-:W-:Y:S05]  /*3040*/  SYNCS.ARRIVE.TRANS64.RED.A1T0 RZ, [UR7], RZ ;  /* 0x000000ffffff79a7 */ /* 0x000fea0008100407 */
[----:B------:R-:W-:-:S13]  /*3050*/  PLOP3.LUT P1, PT, PT, PT, UP0, 0x80, 0x0 ;  /* 0x000000000000781c */ /* 0x000fda0003f2f008 */
[----:B------:R-:W-:Y:S05]  /*3060*/  @P1 BRA `(.L_x_24) ;  /* 0x0000000000041947 */ /* 0x000fea0003800000 */
[----:B------:R-:W-:Y:S01]  /*3070*/  BPT.TRAP 0x1 ;  /* 0x000000040000795c */ /* 0x000fe20000300000 */
.L_x_24:
[----:B------:R-:W-:Y:S01]  /*3080*/  UIADD3 UR36, UR4, 0x1, URZ ;  /* 0x0000000104247890 */ /* 0x000fe2000fffe03f */
[C---:B------:R-:W-:Y:S01]  /*3090*/  ISETP.GE.AND P2, PT, R4.reuse, 0x81, PT ;  /* 0x000000810400780c */ /* 0x040fe20003f46270 */
[----:B-1----:R-:W-:Y:S01]  /*30a0*/  VIADD R11, R4, 0x3f ;  /* 0x0000003f040b7836 */ /* 0x002fe20000000000 */
[----:B------:R-:W-:Y:S01]  /*30b0*/  IADD3 R13, R19, 0x40, RZ ;  /* 0x00000040130d7810 */ /* 0x000fe20007ffe0ff */
[----:B------:R-:W-:-:S03]  /*30c0*/  UISETP.NE.AND UP0, UPT, UR36, 0x5, UPT ;  /* 0x000000052400788c */ /* 0x000fc6000bf05270 */
[----:B------:R-:W-:Y:S01]  /*30d0*/  SHF.R.S32.HI R4, RZ, 0x1f, R11 ;  /* 0x0000001fff047819 */ /* 0x000fe2000001140b */
[----:B------:R-:W-:Y:S02]  /*30e0*/  USEL UR5, URZ, 0x1, UP0 ;  /* 0x000000013f057887 */ /* 0x000fe40008000000 */
[----:B------:R-:W-:Y:S01]  /*30f0*/  USEL UR36, UR36, URZ, UP0 ;  /* 0x0000003f24247287 */ /* 0x000fe20008000000 */
[----:B------:R-:W-:Y:S02]  /*3100*/  LEA.HI R11, R4, R11, RZ, 0x6 ;  /* 0x0000000b040b7211 */ /* 0x000fe400078f30ff */
[----:B------:R-:W-:Y:S02]  /*3110*/  MOV R4, R13 ;  /* 0x0000000d00047202 */ /* 0x000fe40000000f00 */
[----:B------:R-:W-:Y:S02]  /*3120*/  LOP3.LUT R22, R22, UR5, RZ, 0x3c, !PT ;  /* 0x0000000516167c12 */ /* 0x000fe4000f8e3cff */
[----:B------:R-:W-:Y:S01]  /*3130*/  LEA.HI.SX32 R11, R11, 0xffffffff, 0x1a ;  /* 0xffffffff0b0b7811 */ /* 0x000fe200078fd2ff */
[----:B------:R-:W-:Y:S06]  /*3140*/  @!P2 BRA `(.L_x_25) ;  /* 0x0000001c00f0a947 */ /* 0x000fec0003800000 */
[----:B------:R-:W-:Y:S01]  /*3150*/  MOV R4, R13 ;  /* 0x0000000d00047202 */ /* 0x000fe20000000f00 */
[----:B------:R-:W-:Y:S01]  /*3160*/  ULDC UR5, c[0x0][0x604] ;  /* 0x0001810000057ab9 */ /* 0x000fe20000000800 */
[----:B------:R-:W-:Y:S02]  /*3170*/  MOV R15, R10 ;  /* 0x0000000a000f7202 */ /* 0x000fe40000000f00 */
[----:B------:R-:W-:-:S07]  /*3180*/  MOV R13, R5 ;  /* 0x00000005000d7202 */ /* 0x000fce0000000f00 */
.L_x_36:
[----:B------:R-:W-:Y:S05]  /*3190*/  @!P0 BRA `(.L_x_26) ;  /* 0x0000000000048947 */ /* 0x000fea0003800000 */
[----:B------:R-:W-:Y:S01]  /*31a0*/  BPT.TRAP 0x1 ;  /* 0x000000040000795c */ /* 0x000fe20000300000 */
.L_x_26:
[----:B------:R-:W-:Y:S01]  /*31b0*/  ULEA UR6, UR36, UR37, 0x3 ;  /* 0x0000002524067291 */ /* 0x000fe2000f8e183f */
[----:B------:R-:W-:-:S08]  /*31c0*/  SHF.L.U32 R5, R22, 0x1f, RZ ;  /* 0x0000001f16057819 */ /* 0x000fd000000006ff */
[----:B------:R-:W1:Y:S02]  /*31d0*/  SYNCS.PHASECHK.TRANS64.TRYWAIT P2, [UR6+0x2e400], R5 ;  /* 0x02e40005ff0075a7 */ /* 0x000e640008040146 */
[----:B-1----:R-:W-:Y:S05]  /*31e0*/  @!P2 BRA `(.L_x_27) ;  /* 0x000000880014a947 */ /* 0x002fea0003800000 */
.L_x_133:
[----:B------:R-:W-:Y:S01]  /*31f0*/  R2UR UR52, R8 ;  /* 0x00000000083472ca */ /* 0x000fe200000e0000 */
[----:B------:R-:W-:Y:S01]  /*3200*/  UIMAD UR6, UR36, 0x600, UR39 ;  /* 0x00000600240678a4 */ /* 0x000fe2000f8e0227 */
[----:B------:R-:W-:Y:S01]  /*3210*/  R2UR UR53, R9 ;  /* 0x00000000093572ca */ /* 0x000fe200000e0000 */
[----:B------:R-:W-:Y:S01]  /*3220*/  WARPGROUP.ARRIVE ;  /* 0x00000000000079c5 */ /* 0x000fe20000000000 */
[----:B------:R-:W-:Y:S01]  /*3230*/  UMOV UR55, 0x40000040 ;  /* 0x4000004000377882 */ /* 0x000fe20000000000 */
[----:B------:R-:W-:Y:S01]  /*3240*/  UIADD3 UR10, UR6, 0x4, URZ ;  /* 0x00000004060a7890 */ /* 0x000fe2000fffe03f */
[----:B------:R-:W-:Y:S02]  /*3250*/  UMOV UR11, 0x40000040 ;  /* 0x40000040000b7882 */ /* 0x000fe40000000000 */
[----:B------:R-:W-:Y:S01]  /*3260*/  UMOV UR54, UR6 ;  /* 0x0000000600367c82 */ /* 0x000fe20008000000 */
[----:B------:R-:W-:Y:S01]  /*3270*/  UIADD3 UR14, UR6, 0x6, URZ ;  /* 0x00000006060e7890 */ /* 0x000fe2000fffe03f */
[----:B------:R-:W-:Y:S01]  /*3280*/  UMOV UR15, 0x40000040 ;  /* 0x40000040000f7882 */ /* 0x000fe20000000000 */
[----:B------:R-:W-:Y:S01]  /*3290*/  UIADD3 UR18, UR6, 0x200, URZ ;  /* 0x0000020006127890 */ /* 0x000fe2000fffe03f */
[----:B------:R-:W-:-:S03]  /*32a0*/  UMOV UR19, 0x40000040 ;  /* 0x4000004000137882 */ /* 0x000fc60000000000 */
[----:B------:R-:W-:Y:S01]  /*32b0*/  HGMMA.64x64x16.F32.BF16 R120, gdesc[UR52], RZ, !UPT, gsb0 ;  /* 0x00e00000347879f0 */ /* 0x000fe2000c0018ff */
[----:B------:R-:W-:Y:S01]  /*32c0*/  R2UR UR52, R6 ;  /* 0x00000000063472ca */ /* 0x000fe200000e0000 */
[----:B------:R-:W-:Y:S01]  /*32d0*/  UIADD3 UR54, UR6, 0x2, URZ ;  /* 0x0000000206367890 */ /* 0x000fe2000fffe03f */
[----:B------:R-:W-:Y:S01]  /*32e0*/  R2UR UR53, R7 ;  /* 0x00000000073572ca */ /* 0x000fe200000e0000 */
[----:B------:R-:W-:Y:S01]  /*32f0*/  UMOV UR55, 0x40000040 ;  /* 0x4000004000377882 */ /* 0x000fe20000000000 */
[----:B------:R-:W-:Y:S01]  /*3300*/  UIADD3 UR22, UR6, 0x202, URZ ;  /* 0x0000020206167890 */ /* 0x000fe2000fffe03f */
        /* <DEDUP_REMOVED lines=11> */
[----:B------:R-:W-:-:S02]  /*33c0*/  WARPGROUP.DEPBAR.LE gsb0, 0x0 ;  /* 0x00008000000079c5 */ /* 0x000fc40000010000 */
[----:B------:R-:W-:-:S06]  /*33d0*/  WARPGROUP.ARRIVE ;  /* 0x00000000000079c5 */ /* 0x000fcc0000000000 */
[----:B------:R-:W-:Y:S01]  /*33e0*/  HGMMA.64x64x16.F32.BF16 R120, gdesc[UR52], R120, gsb0 ;  /* 0x00e00000347879f0 */ /* 0x000fe20008001878 */
[----:B------:R-:W-:Y:S01]  /*33f0*/  UIADD3 UR54, UR6, 0x406, URZ ;  /* 0x0000040606367890 */ /* 0x000fe2000fffe03f */
[----:B------:R-:W-:Y:S01]  /*3400*/  UMOV UR52, UR56 ;  /* 0x0000003800347c82 */ /* 0x000fe20008000000 */
[----:B------:R-:W-:Y:S01]  /*3410*/  UMOV UR53, UR57 ;  /* 0x0000003900357c82 */ /* 0x000fe20008000000 */
[----:B------:R-:W-:Y:S01]  /*3420*/  UMOV UR55, 0x40000040 ;  /* 0x4000004000377882 */ /* 0x000fe20000000000 */
[----:B------:R-:W-:Y:S02]  /*3430*/  WARPGROUP.DEPBAR.LE gsb0, 0x0 ;  /* 0x00008000000079c5 */ /* 0x000fe40000010000 */
[----:B------:R-:W-:-:S06]  /*3440*/  WARPGROUP.ARRIVE ;  /* 0x00000000000079c5 */ /* 0x000fcc0000000000 */
[----:B------:R-:W-:Y:S01]  /*3450*/  HGMMA.64x64x16.F32.BF16 R120, gdesc[UR8], R120, gsb0 ;  /* 0x00e00000087879f0 */ /* 0x000fe20008001878 */
[----:B------:R-:W-:-:S04]  /*3460*/  UIADD3 UR10, UR36, 0x1, URZ ;  /* 0x00000001240a7890 */ /* 0x000fc8000fffe03f */
[----:B------:R-:W-:-:S04]  /*3470*/  UISETP.NE.AND UP0, UPT, UR10, 0x5, UPT ;  /* 0x000000050a00788c */ /* 0x000fc8000bf05270 */
[----:B------:R-:W-:Y:S02]  /*3480*/  USEL UR6, URZ, 0x1, UP0 ;  /* 0x000000013f067887 */ /* 0x000fe40008000000 */
[----:B------:R-:W-:-:S04]  /*3490*/  USEL UR10, UR10, URZ, UP0 ;  /* 0x0000003f0a0a7287 */ /* 0x000fc80008000000 */
[----:B------:R-:W-:Y:S01]  /*34a0*/  LOP3.LUT R22, R22, UR6, RZ, 0x3c, !PT ;  /* 0x0000000616167c12 */ /* 0x000fe2000f8e3cff */
        /* <DEDUP_REMOVED lines=28> */
[----:B------:R-:W-:Y:S05]  /*3670*/  @!P0 BRA `(.L_x_28) ;  /* 0x0000000000048947 */ /* 0x000fea0003800000 */
[----:B------:R-:W-:Y:S01]  /*3680*/  BPT.TRAP 0x1 ;  /* 0x000000040000795c */ /* 0x000fe20000300000 */
.L_x_28:
[----:B-1----:R-:W-:Y:S01]  /*3690*/  FMNMX R10, R120, R15, !PT ;  /* 0x0000000f780a7209 */ /* 0x002fe20007800000 */
[----:B------:R-:W-:-:S03]  /*36a0*/  ULEA UR6, UR10, UR37, 0x3 ;  /* 0x000000250a067291 */ /* 0x000fc6000f8e183f */
[----:B------:R-:W-:-:S04]  /*36b0*/  FMNMX R5, R121, R10, !PT ;  /* 0x0000000a79057209 */ /* 0x000fc80007800000 */
        /* <DEDUP_REMOVED lines=13> */
[----:B------:R-:W-:-:S05]  /*3790*/  FMNMX R5, R149, R10, !PT ;  /* 0x0000000a95057209 */ /* 0x000fca0007800000 */
[----:B------:R-:W1:Y:S02]  /*37a0*/  SHFL.BFLY PT, R10, R5, 0x1, 0x1f ;  /* 0x0c201f00050a7f89 */ /* 0x000e6400000e0000 */
[----:B-1----:R-:W-:Y:S02]  /*37b0*/  FMNMX R14, R5, R10, !PT ;  /* 0x0000000a050e7209 */ /* 0x002fe40007800000 */
[----:B------:R-:W-:-:S03]  /*37c0*/  FMNMX R10, R122, R13, !PT ;  /* 0x0000000d7a0a7209 */ /* 0x000fc60007800000 */
[----:B------:R-:W1:Y:S01]  /*37d0*/  SHFL.BFLY PT, R21, R14, 0x2, 0x1f ;  /* 0x0c401f000e157f89 */ /* 0x000e6200000e0000 */
        /* <DEDUP_REMOVED lines=9> */
[----:B------:R-:W-:-:S03]  /*3870*/  FMNMX R5, R135, R20, !PT ;  /* 0x0000001487057209 */ /* 0x000fc60007800000 */
[----:B------:R-:W-:Y:S01]  /*3880*/  FMUL R155, R156, UR5 ;  /* 0x000000059c9b7c20 */ /* 0x000fe20008400000 */
[----:B------:R-:W-:Y:S01]  /*3890*/  FMNMX R14, R138, R5, !PT ;  /* 0x000000058a0e7209 */ /* 0x000fe20007800000 */
[----:B------:R-:W-:Y:S02]  /*38a0*/  FADD R156, -R156, R15 ;  /* 0x0000000f9c9c7221 */ /* 0x000fe40000000100 */
        /* <DEDUP_REMOVED lines=11> */
[----:B------:R-:W-:Y:S01]  /*3960*/  FSETP.GEU.AND P4, PT, R121, -126, PT ;  /* 0xc2fc00007900780b */ /* 0x000fe20003f8e000 */
[--C-:B------:R-:W-:Y:S01]  /*3970*/  FFMA R148, R148, UR5, -R155.reuse ;  /* 0x0000000594947c23 */ /* 0x100fe2000800089b */
[----:B------:R-:W-:Y:S01]  /*3980*/  FMNMX R5, R143, R14, !PT ;  /* 0x0000000e8f057209 */ /* 0x000fe20007800000 */
[--C-:B------:R-:W-:Y:S01]  /*3990*/  FFMA R14, R124, UR5, -R155.reuse ;  /* 0x000000057c0e7c23 */ /* 0x100fe2000800089b */
[--C-:B------:R-:W-:Y:S01]  /*39a0*/  FFMA R124, R128, UR5, -R155.reuse ;  /* 0x00000005807c7c23 */ /* 0x100fe2000800089b */
[--C-:B------:R-:W-:Y:S01]  /*39b0*/  FFMA R128, R137, UR5, -R155.reuse ;  /* 0x0000000589807c23 */ /* 0x100fe2000800089b */
[----:B------:R-:W-:Y:S01]  /*39c0*/  FMNMX R20, R146, R5, !PT ;  /* 0x0000000592147209 */ /* 0x000fe20007800000 */
[----:B------:R-:W-:Y:S01]  /*39d0*/  @!P5 FMUL R120, R120, 0.5 ;  /* 0x3f0000007878d820 */ /* 0x000fe20000400000 */
[----:B------:R-:W-:Y:S01]  /*39e0*/  FSETP.GEU.AND P2, PT, R14, -126, PT ;  /* 0xc2fc00000e00780b */ /* 0x000fe20003f4e000 */
[----:B------:R-:W-:Y:S01]  /*39f0*/  @!P3 FMUL R21, R21, 0.5 ;  /* 0x3f0000001515b820 */ /* 0x000fe20000400000 */
[----:B------:R-:W-:Y:S01]  /*3a00*/  FSETP.GEU.AND P6, PT, R124, -126, PT ;  /* 0xc2fc00007c00780b */ /* 0x000fe20003fce000 */
[----:B------:R-:W-:Y:S01]  /*3a10*/  FFMA R137, R140, UR5, -R155 ;  /* 0x000000058c897c23 */ /* 0x000fe2000800089b */
[----:B------:R-:W-:Y:S01]  /*3a20*/  FMNMX R5, R147, R20, !PT ;  /* 0x0000001493057209 */ /* 0x000fe20007800000 */
[----:B------:R-:W1:Y:S01]  /*3a30*/  MUFU.EX2 R120, R120 ;  /* 0x0000007800787308 */ /* 0x000e620000000800 */
[----:B------:R-:W-:Y:S01]  /*3a40*/  @!P4 FMUL R121, R121, 0.5 ;  /* 0x3f0000007979c820 */ /* 0x000fe20000400000 */
[----:B------:R-:W-:Y:S01]  /*3a50*/  FMUL R156, R156, UR5 ;  /* 0x000000059c9c7c20 */ /* 0x000fe20008400000 */
[----:B------:R-:W-:-:S04]  /*3a60*/  FMNMX R20, R150, R5, !PT ;  /* 0x0000000596147209 */ /* 0x000fc80007800000 */
[----:B------:R-:W-:Y:S01]  /*3a70*/  FMNMX R5, R151, R20, !PT ;  /* 0x0000001497057209 */ /* 0x000fe20007800000 */
[----:B------:R-:W2:Y:S01]  /*3a80*/  MUFU.EX2 R21, R21 ;  /* 0x0000001500157308 */ /* 0x000ea20000000800 */
[----:B------:R-:W-:Y:S01]  /*3a90*/  @!P2 FMUL R14, R14, 0.5 ;  /* 0x3f0000000e0ea820 */ /* 0x000fe20000400000 */
[--C-:B------:R-:W-:Y:S01]  /*3aa0*/  FFMA R20, R132, UR5, -R155.reuse ;  /* 0x0000000584147c23 */ /* 0x100fe2000800089b */
[----:B------:R-:W-:Y:S01]  /*3ab0*/  @!P6 FMUL R124, R124, 0.5 ;  /* 0x3f0000007c7ce820 */ /* 0x000fe20000400000 */
[----:B------:R-:W3:Y:S01]  /*3ac0*/  SHFL.BFLY PT, R158, R5, 0x1, 0x1f ;  /* 0x0c201f00059e7f89 */ /* 0x000ee200000e0000 */
[--C-:B------:R-:W-:Y:S01]  /*3ad0*/  FFMA R132, R141, UR5, -R155.reuse ;  /* 0x000000058d847c23 */ /* 0x100fe2000800089b */
[--C-:B------:R-:W-:Y:S01]  /*3ae0*/  FFMA R141, R144, UR5, -R155.reuse ;  /* 0x00000005908d7c23 */ /* 0x100fe2000800089b */
[----:B------:R-:W-:Y:S01]  /*3af0*/  FFMA R155, R149, UR5, -R155 ;  /* 0x00000005959b7c23 */ /* 0x000fe2000800089b */
[----:B------:R-:W4:Y:S01]  /*3b00*/  MUFU.EX2 R14, R14 ;  /* 0x0000000e000e7308 */ /* 0x000f220000000800 */
[----:B-1----:R-:W-:Y:S01]  /*3b10*/  @!P5 FMUL R120, R120, R120 ;  /* 0x000000787878d220 */ /* 0x002fe20000400000 */
[----:B------:R-:W-:-:S06]  /*3b20*/  FSETP.GEU.AND P5, PT, R125, -126, PT ;  /* 0xc2fc00007d00780b */ /* 0x000fcc0003fae000 */
[----:B------:R-:W1:Y:S01]  /*3b30*/  MUFU.EX2 R121, R121 ;  /* 0x0000007900797308 */ /* 0x000e620000000800 */
[----:B--2---:R-:W-:Y:S01]  /*3b40*/  @!P3 FMUL R21, R21, R21 ;  /* 0x000000151515b220 */ /* 0x004fe20000400000 */
[----:B------:R-:W-:-:S05]  /*3b50*/  FSETP.GEU.AND P3, PT, R20, -126, PT ;  /* 0xc2fc00001400780b */ /* 0x000fca0003f6e000 */
[----:B------:R-:W-:Y:S01]  /*3b60*/  @!P5 FMUL R125, R125, 0.5 ;  /* 0x3f0000007d7dd820 */ /* 0x000fe20000400000 */
[----:B------:R-:W2:Y:S01]  /*3b70*/  MUFU.EX2 R124, R124 ;  /* 0x0000007c007c7308 */ /* 0x000ea20000000800 */
[----:B----4-:R-:W-:Y:S01]  /*3b80*/  @!P2 FMUL R14, R14, R14 ;  /* 0x0000000e0e0ea220 */ /* 0x010fe20000400000 */
[----:B------:R-:W-:Y:S02]  /*3b90*/  FSETP.GEU.AND P2, PT, R129, -126, PT ;  /* 0xc2fc00008100780b */ /* 0x000fe40003f4e000 */
[----:B---3--:R-:W-:-:S03]  /*3ba0*/  FMNMX R5, R5, R158, !PT ;  /* 0x0000009e05057209 */ /* 0x008fc60007800000 */
[----:B------:R-:W-:Y:S01]  /*3bb0*/  @!P3 FMUL R20, R20, 0.5 ;  /* 0x3f0000001414b820 */ /* 0x000fe20000400000 */
[----:B------:R-:W3:Y:S01]  /*3bc0*/  MUFU.EX2 R125, R125 ;  /* 0x0000007d007d7308 */ /* 0x000ee20000000800 */
[----:B-1----:R-:W-:Y:S01]  /*3bd0*/  @!P4 FMUL R121, R121, R121 ;  /* 0x000000797979c220 */ /* 0x002fe20000400000 */
[----:B------:R-:W-:Y:S01]  /*3be0*/  FSETP.GEU.AND P4, PT, R133, -126, PT ;  /* 0xc2fc00008500780b */ /* 0x000fe20003f8e000 */
[----:B------:R-:W1:Y:S04]  /*3bf0*/  SHFL.BFLY PT, R136, R5, 0x2, 0x1f ;  /* 0x0c401f0005887f89 */ /* 0x000e6800000e0000 */
[----:B------:R-:W-:Y:S01]  /*3c00*/  @!P2 FMUL R129, R129, 0.5 ;  /* 0x3f0000008181a820 */ /* 0x000fe20000400000 */
[----:B------:R-:W4:Y:S01]  /*3c10*/  MUFU.EX2 R20, R20 ;  /* 0x0000001400147308 */ /* 0x000f220000000800 */
[----:B--2---:R-:W-:Y:S01]  /*3c20*/  @!P6 FMUL R124, R124, R124 ;  /* 0x0000007c7c7ce220 */ /* 0x004fe20000400000 */
[----:B------:R-:W-:-:S05]  /*3c30*/  FSETP.GEU.AND P6, PT, R128, -126, PT ;  /* 0xc2fc00008000780b */ /* 0x000fca0003fce000 */
[----:B------:R-:W-:Y:S01]  /*3c40*/  @!P4 FMUL R133, R133, 0.5 ;  /* 0x3f0000008585c820 */ /* 0x000fe20000400000 */
[----:B------:R-:W2:Y:S01]  /*3c50*/  MUFU.EX2 R129, R129 ;  /* 0x0000008100817308 */ /* 0x000ea20000000800 */
[----:B---3--:R-:W-:Y:S01]  /*3c60*/  @!P5 FMUL R125, R125, R125 ;  /* 0x0000007d7d7dd220 */ /* 0x008fe20000400000 */
[----:B------:R-:W-:-:S05]  /*3c70*/  FSETP.GEU.AND P5, PT, R137, -126, PT ;  /* 0xc2fc00008900780b */ /* 0x000fca0003fae000 */
[----:B------:R-:W-:Y:S01]  /*3c80*/  @!P6 FMUL R128, R128, 0.5 ;  /* 0x3f0000008080e820 */ /* 0x000fe20000400000 */
[----:B------:R-:W3:Y:S01]  /*3c90*/  MUFU.EX2 R133, R133 ;  /* 0x0000008500857308 */ /* 0x000ee20000000800 */
[----:B----4-:R-:W-:Y:S01]  /*3ca0*/  @!P3 FMUL R20, R20, R20 ;  /* 0x000000141414b220 */ /* 0x010fe20000400000 */
[----:B------:R-:W-:Y:S02]  /*3cb0*/  FSETP.GEU.AND P3, PT, R132, -126, PT ;  /* 0xc2fc00008400780b */ /* 0x000fe40003f6e000 */
[----:B-1----:R-:W-:-:S03]  /*3cc0*/  FMNMX R5, R5, R136, !PT ;  /* 0x0000008805057209 */ /* 0x002fc60007800000 */
[----:B------:R-:W-:Y:S01]  /*3cd0*/  @!P5 FMUL R137, R137, 0.5 ;  /* 0x3f0000008989d820 */ /* 0x000fe20000400000 */
[----:B------:R-:W1:Y:S01]  /*3ce0*/  MUFU.EX2 R128, R128 ;  /* 0x0000008000807308 */ /* 0x000e620000000800 */
[----:B--2---:R-:W-:Y:S01]  /*3cf0*/  @!P2 FMUL R129, R129, R129 ;  /* 0x000000818181a220 */ /* 0x004fe20000400000 */
[----:B------:R-:W-:-:S05]  /*3d00*/  FSETP.GEU.AND P2, PT, R141, -126, PT ;  /* 0xc2fc00008d00780b */ /* 0x000fca0003f4e000 */
[----:B------:R-:W-:Y:S01]  /*3d10*/  @!P3 FMUL R132, R132, 0.5 ;  /* 0x3f0000008484b820 */ /* 0x000fe20000400000 */
[----:B------:R-:W2:Y:S01]  /*3d20*/  MUFU.EX2 R137, R137 ;  /* 0x0000008900897308 */ /* 0x000ea20000000800 */
[----:B---3--:R-:W-:Y:S01]  /*3d30*/  @!P4 FMUL R133, R133, R133 ;  /* 0x000000858585c220 */ /* 0x008fe20000400000 */
[----:B------:R-:W-:-:S03]  /*3d40*/  FSETP.GEU.AND P4, PT, R145, -126, PT ;  /* 0xc2fc00009100780b */ /* 0x000fc60003f8e000 */
[----:B------:R-:W-:Y:S01]  /*3d50*/  FADD R15, R120, R133 ;  /* 0x00000085780f7221 */ /* 0x000fe20000000000 */
[----:B------:R-:W-:Y:S01]  /*3d60*/  F2FP.BF16.F32.PACK_AB R120, R21, R120 ;  /* 0x000000781578723e */ /* 0x000fe200000010ff */
[----:B------:R-:W-:Y:S01]  /*3d70*/  @!P2 FMUL R141, R141, 0.5 ;  /* 0x3f0000008d8da820 */ /* 0x000fe20000400000 */
[----:B------:R-:W3:Y:S01]  /*3d80*/  MUFU.EX2 R132, R132 ;  /* 0x0000008400847308 */ /* 0x000ee20000000800 */
[----:B-1----:R-:W-:Y:S01]  /*3d90*/  @!P6 FMUL R128, R128, R128 ;  /* 0x000000808080e220 */ /* 0x002fe20000400000 */
[----:B------:R-:W-:-:S04]  /*3da0*/  FSETP.NEU.AND P6, PT, R5, -INF , PT ;  /* 0xff8000000500780b */ /* 0x000fc80003fcd000 */
[----:B------:R-:W-:Y:S01]  /*3db0*/  FSEL R144, R5, RZ, P6 ;  /* 0x000000ff05907208 */ /* 0x000fe20003000000 */
[----:B------:R-:W-:Y:S01]  /*3dc0*/  @!P4 FMUL R145, R145, 0.5 ;  /* 0x3f0000009191c820 */ /* 0x000fe20000400000 */
[----:B------:R-:W1:Y:S01]  /*3dd0*/  MUFU.EX2 R141, R141 ;  /* 0x0000008d008d7308 */ /* 0x000e620000000800 */
[----:B--2---:R-:W-:Y:S01]  /*3de0*/  @!P5 FMUL R137, R137, R137 ;  /* 0x000000898989d220 */ /* 0x004fe20000400000 */
[----:B------:R-:W-:Y:S01]  /*3df0*/  FSETP.GEU.AND P6, PT, R148, -126, PT ;  /* 0xc2fc00009400780b */ /* 0x000fe20003fce000 */
[C---:B------:R-:W-:Y:S01]  /*3e00*/  FMUL R157, R144.reuse, UR5 ;  /* 0x00000005909d7c20 */ /* 0x040fe20008400000 */
[----:B------:R-:W-:Y:S01]  /*3e10*/  FSETP.GEU.AND P5, PT, R155, -126, PT ;  /* 0xc2fc00009b00780b */ /* 0x000fe20003fae000 */
[----:B------:R-:W-:Y:S01]  /*3e20*/  FADD R144, -R144, R13 ;  /* 0x0000000d90907221 */ /* 0x000fe20000000100 */
[----:B------:R-:W-:Y:S01]  /*3e30*/  FADD R13, R21, R128 ;  /* 0x00000080150d7221 */ /* 0x000fe20000000000 */
[--C-:B------:R-:W-:Y:S01]  /*3e40*/  FFMA R122, R122, UR5, -R157.reuse ;  /* 0x000000057a7a7c23 */ /* 0x100fe2000800089d */
[----:B------:R-:W2:Y:S01]  /*3e50*/  MUFU.EX2 R136, R145 ;  /* 0x0000009100887308 */ /* 0x000ea20000000800 */
[----:B---3--:R-:W-:Y:S01]  /*3e60*/  @!P3 FMUL R132, R132, R132 ;  /* 0x000000848484b220 */ /* 0x008fe20000400000 */
[--C-:B------:R-:W-:Y:S01]  /*3e70*/  FFMA R126, R126, UR5, -R157.reuse ;  /* 0x000000057e7e7c23 */ /* 0x100fe2000800089d */
[--C-:B------:R-:W-:Y:S01]  /*3e80*/  FFMA R123, R123, UR5, -R157.reuse ;  /* 0x000000057b7b7c23 */ /* 0x100fe2000800089d */
[----:B------:R-:W-:Y:S01]  /*3e90*/  FSETP.GEU.AND P3, PT, R122, -126, PT ;  /* 0xc2fc00007a00780b */ /* 0x000fe20003f6e000 */
[--C-:B------:R-:W-:Y:S01]  /*3ea0*/  FFMA R127, R127, UR5, -R157.reuse ;  /* 0x000000057f7f7c23 */ /* 0x100fe2000800089d */
[--C-:B------:R-:W-:Y:S01]  /*3eb0*/  FFMA R130, R130, UR5, -R157.reuse ;  /* 0x0000000582827c23 */ /* 0x100fe2000800089d */
[----:B------:R-:W-:Y:S01]  /*3ec0*/  @!P6 FMUL R148, R148, 0.5 ;  /* 0x3f0000009494e820 */ /* 0x000fe20000400000 */
[----:B------:R-:W-:Y:S01]  /*3ed0*/  FFMA R131, R131, UR5, -R157 ;  /* 0x0000000583837c23 */ /* 0x000fe2000800089d */
[----:B------:R-:W-:Y:S01]  /*3ee0*/  @!P5 FMUL R155, R155, 0.5 ;  /* 0x3f0000009b9bd820 */ /* 0x000fe20000400000 */
[----:B-1----:R-:W-:Y:S01]  /*3ef0*/  @!P2 FMUL R141, R141, R141 ;  /* 0x0000008d8d8da220 */ /* 0x002fe20000400000 */
[----:B------:R-:W-:Y:S01]  /*3f00*/  FSETP.GEU.AND P2, PT, R123, -126, PT ;  /* 0xc2fc00007b00780b */ /* 0x000fe20003f4e000 */
[----:B------:R-:W1:Y:S01]  /*3f10*/  MUFU.EX2 R149, R148 ;  /* 0x0000009400957308 */ /* 0x000e620000000800 */
[----:B------:R-:W-:Y:S01]  /*3f20*/  FMUL R160, R144, UR5 ;  /* 0x0000000590a07c20 */ /* 0x000fe20008400000 */
[----:B------:R-:W-:-:S03]  /*3f30*/  F2FP.BF16.F32.PACK_AB R128, R128, R133 ;  /* 0x000000858080723e */ /* 0x000fc600000010ff */
[----:B------:R-:W-:Y:S01]  /*3f40*/  @!P3 FMUL R122, R122, 0.5 ;  /* 0x3f0000007a7ab820 */ /* 0x000fe20000400000 */
[----:B--2---:R-:W-:Y:S01]  /*3f50*/  @!P4 FMUL R136, R136, R136 ;  /* 0x000000888888c220 */ /* 0x004fe20000400000 */
[----:B------:R-:W-:Y:S01]  /*3f60*/  FSETP.GEU.AND P4, PT, R126, -126, PT ;  /* 0xc2fc00007e00780b */ /* 0x000fe20003f8e000 */
[----:B------:R-:W2:Y:S04]  /*3f70*/  MUFU.EX2 R140, R155 ;  /* 0x0000009b008c7308 */ /* 0x000ea80000000800 */
[----:B------:R-:W-:-:S04]  /*3f80*/  @!P2 FMUL R123, R123, 0.5 ;  /* 0x3f0000007b7ba820 */ /* 0x000fc80000400000 */
[----:B------:R3:W4:Y:S01]  /*3f90*/  MUFU.EX2 R145, R122 ;  /* 0x0000007a00917308 */ /* 0x0007220000000800 */
[----:B-1----:R-:W-:Y:S01]  /*3fa0*/  @!P6 FMUL R149, R149, R149 ;  /* 0x000000959595e220 */ /* 0x002fe20000400000 */
[----:B------:R-:W-:Y:S02]  /*3fb0*/  FSETP.GEU.AND P6, PT, R127, -126, PT ;  /* 0xc2fc00007f00780b */ /* 0x000fe40003fce000 */
[----:B------:R-:W-:-:S04]  /*3fc0*/  @!P4 FMUL R126, R126, 0.5 ;  /* 0x3f0000007e7ec820 */ /* 0x000fc80000400000 */
[----:B------:R1:W5:Y:S01]  /*3fd0*/  MUFU.EX2 R155, R126 ;  /* 0x0000007e009b7308 */ /* 0x0003620000000800 */
[----:B--2---:R-:W-:Y:S01]  /*3fe0*/  @!P5 FMUL R140, R140, R140 ;  /* 0x0000008c8c8cd220 */ /* 0x004fe20000400000 */
[----:B------:R-:W-:Y:S01]  /*3ff0*/  FSETP.GEU.AND P5, PT, R130, -126, PT ;  /* 0xc2fc00008200780b */ /* 0x000fe20003fae000 */
[----:B---3--:R-:W-:-:S04]  /*4000*/  FFMA R122, R134, UR5, -R157 ;  /* 0x00000005867a7c23 */ /* 0x008fc8000800089d */
[----:B------:R-:W-:Y:S01]  /*4010*/  @!P6 FMUL R127, R127, 0.5 ;  /* 0x3f0000007f7fe820 */ /* 0x000fe20000400000 */
[----:B------:R2:W3:Y:S01]  /*4020*/  MUFU.EX2 R148, R123 ;  /* 0x0000007b00947308 */ /* 0x0004e20000000800 */
[----:B----4-:R-:W-:Y:S01]  /*4030*/  @!P3 FMUL R145, R145, R145 ;  /* 0x000000919191b220 */ /* 0x010fe20000400000 */
[----:B------:R-:W-:Y:S01]  /*4040*/  FSETP.GEU.AND P3, PT, R131, -126, PT ;  /* 0xc2fc00008300780b */ /* 0x000fe20003f6e000 */
[----:B-1----:R-:W-:-:S04]  /*4050*/  FFMA R126, R138, UR5, -R157 ;  /* 0x000000058a7e7c23 */ /* 0x002fc8000800089d */
[----:B------:R-:W-:Y:S01]  /*4060*/  @!P5 FMUL R130, R130, 0.5 ;  /* 0x3f0000008282d820 */ /* 0x000fe20000400000 */
[----:B------:R1:W4:Y:S01]  /*4070*/  MUFU.EX2 R158, R127 ;  /* 0x0000007f009e7308 */ /* 0x0003220000000800 */
[----:B--2---:R-:W-:Y:S01]  /*4080*/  FFMA R123, R135, UR5, -R157 ;  /* 0x00000005877b7c23 */ /* 0x004fe2000800089d */
[----:B-----5:R-:W-:-:S04]  /*4090*/  @!P4 FMUL R155, R155, R155 ;  /* 0x0000009b9b9bc220 */ /* 0x020fc80000400000 */
[----:B------:R-:W-:Y:S01]  /*40a0*/  FSETP.GEU.AND P4, PT, R123, -126, PT ;  /* 0xc2fc00007b00780b */ /* 0x000fe20003f8e000 */
[----:B------:R-:W-:Y:S01]  /*40b0*/  @!P3 FMUL R131, R131, 0.5 ;  /* 0x3f0000008383b820 */ /* 0x000fe20000400000 */
[----:B------:R2:W5:Y:S01]  /*40c0*/  MUFU.EX2 R134, R130 ;  /* 0x0000008200867308 */ /* 0x0005620000000800 */
[----:B---3--:R-:W-:Y:S01]  /*40d0*/  @!P2 FMUL R148, R148, R148 ;  /* 0x000000949494a220 */ /* 0x008fe20000400000 */
[----:B------:R-:W-:Y:S01]  /*40e0*/  FSETP.GEU.AND P2, PT, R122, -126, PT ;  /* 0xc2fc00007a00780b */ /* 0x000fe20003f4e000 */
[----:B-1----:R-:W-:-:S05]  /*40f0*/  FFMA R127, R139, UR5, -R157 ;  /* 0x000000058b7f7c23 */ /* 0x002fca000800089d */
[----:B------:R-:W1:Y:S01]  /*4100*/  MUFU.EX2 R135, R131 ;  /* 0x0000008300877308 */ /* 0x000e620000000800 */
[----:B--2---:R-:W-:Y:S01]  /*4110*/  FFMA R130, R142, UR5, -R157 ;  /* 0x000000058e827c23 */ /* 0x004fe2000800089d */
[----:B----4-:R-:W-:Y:S01]  /*4120*/  @!P6 FMUL R158, R158, R158 ;  /* 0x0000009e9e9ee220 */ /* 0x010fe20000400000 */
[----:B------:R-:W-:Y:S01]  /*4130*/  @!P4 FMUL R123, R123, 0.5 ;  /* 0x3f0000007b7bc820 */ /* 0x000fe20000400000 */
[----:B------:R-:W-:-:S03]  /*4140*/  FSETP.GEU.AND P6, PT, R126, -126, PT ;  /* 0xc2fc00007e00780b */ /* 0x000fc60003fce000 */
[----:B------:R-:W-:Y:S01]  /*4150*/  @!P2 FMUL R122, R122, 0.5 ;  /* 0x3f0000007a7aa820 */ /* 0x000fe20000400000 */
[----:B------:R2:W3:Y:S01]  /*4160*/  MUFU.EX2 R139, R123 ;  /* 0x0000007b008b7308 */ /* 0x0004e20000000800 */
[----:B-----5:R-:W-:Y:S01]  /*4170*/  @!P5 FMUL R134, R134, R134 ;  /* 0x000000868686d220 */ /* 0x020fe20000400000 */
[----:B------:R-:W-:-:S06]  /*4180*/  FSETP.GEU.AND P5, PT, R127, -126, PT ;  /* 0xc2fc00007f00780b */ /* 0x000fcc0003fae000 */
[----:B------:R4:W5:Y:S01]  /*4190*/  MUFU.EX2 R138, R122 ;  /* 0x0000007a008a7308 */ /* 0x0009620000000800 */
[----:B-1----:R-:W-:Y:S01]  /*41a0*/  @!P3 FMUL R135, R135, R135 ;  /* 0x000000878787b220 */ /* 0x002fe20000400000 */
[----:B------:R-:W-:Y:S01]  /*41b0*/  FSETP.GEU.AND P3, PT, R130, -126, PT ;  /* 0xc2fc00008200780b */ /* 0x000fe20003f6e000 */
[----:B--2---:R-:W-:Y:S01]  /*41c0*/  FFMA R123, R146, UR5, -R157 ;  /* 0x00000005927b7c23 */ /* 0x004fe2000800089d */
[----:B------:R-:W-:-:S03]  /*41d0*/  @!P6 FMUL R126, R126, 0.5 ;  /* 0x3f0000007e7ee820 */ /* 0x000fc60000400000 */
[----:B------:R-:W-:Y:S01]  /*41e0*/  @!P5 FMUL R127, R127, 0.5 ;  /* 0x3f0000007f7fd820 */ /* 0x000fe20000400000 */
[----:B------:R1:W2:Y:S01]  /*41f0*/  MUFU.EX2 R142, R126 ;  /* 0x0000007e008e7308 */ /* 0x0002a20000000800 */
[----:B----4-:R-:W-:Y:S01]  /*4200*/  FFMA R122, R143, UR5, -R157 ;  /* 0x000000058f7a7c23 */ /* 0x010fe2000800089d */
[----:B---3--:R-:W-:Y:S01]  /*4210*/  @!P4 FMUL R139, R139, R139 ;  /* 0x0000008b8b8bc220 */ /* 0x008fe20000400000 */
[----:B------:R-:W-:-:S04]  /*4220*/  FSETP.GEU.AND P4, PT, R123, -126, PT ;  /* 0xc2fc00007b00780b */ /* 0x000fc80003f8e000 */
[----:B------:R-:W-:Y:S01]  /*4230*/  @!P3 FMUL R130, R130, 0.5 ;  /* 0x3f0000008282b820 */ /* 0x000fe20000400000 */
[----:B------:R3:W4:Y:S01]  /*4240*/  MUFU.EX2 R143, R127 ;  /* 0x0000007f008f7308 */ /* 0x0007220000000800 */
[----:B-----5:R-:W-:Y:S01]  /*4250*/  @!P2 FMUL R138, R138, R138 ;  /* 0x0000008a8a8aa220 */ /* 0x020fe20000400000 */
[----:B------:R-:W-:Y:S01]  /*4260*/  FSETP.GEU.AND P2, PT, R122, -126, PT ;  /* 0xc2fc00007a00780b */ /* 0x000fe20003f4e000 */
[----:B-1----:R-:W-:-:S05]  /*4270*/  FFMA R126, R147, UR5, -R157 ;  /* 0x00000005937e7c23 */ /* 0x002fca000800089d */
[----:B------:R1:W5:Y:S01]  /*4280*/  MUFU.EX2 R146, R130 ;  /* 0x0000008200927308 */ /* 0x0003620000000800 */
[----:B------:R-:W-:Y:S01]  /*4290*/  @!P4 FMUL R123, R123, 0.5 ;  /* 0x3f0000007b7bc820 */ /* 0x000fe20000400000 */
[--C-:B---3--:R-:W-:Y:S01]  /*42a0*/  FFMA R127, R150, UR5, -R157.reuse ;  /* 0x00000005967f7c23 */ /* 0x108fe2000800089d */
[----:B------:R-:W-:Y:S01]  /*42b0*/  FFMA R157, R151, UR5, -R157 ;  /* 0x00000005979d7c23 */ /* 0x000fe2000800089d */
[----:B--2---:R-:W-:Y:S01]  /*42c0*/  @!P6 FMUL R142, R142, R142 ;  /* 0x0000008e8e8ee220 */ /* 0x004fe20000400000 */
[----:B------:R-:W-:Y:S02]  /*42d0*/  FSETP.GEU.AND P6, PT, R126, -126, PT ;  /* 0xc2fc00007e00780b */ /* 0x000fe40003fce000 */
[----:B------:R-:W-:Y:S01]  /*42e0*/  @!P2 FMUL R122, R122, 0.5 ;  /* 0x3f0000007a7aa820 */ /* 0x000fe20000400000 */
[----:B------:R2:W3:Y:S01]  /*42f0*/  MUFU.EX2 R159, R123 ;  /* 0x0000007b009f7308 */ /* 0x0004e20000000800 */
[----:B----4-:R-:W-:Y:S01]  /*4300*/  @!P5 FMUL R143, R143, R143 ;  /* 0x0000008f8f8fd220 */ /* 0x010fe20000400000 */
[----:B------:R-:W-:Y:S01]  /*4310*/  FSETP.GEU.AND P5, PT, R127, -126, PT ;  /* 0xc2fc00007f00780b */ /* 0x000fe20003fae000 */
[----:B-1----:R-:W-:-:S05]  /*4320*/  FADD R130, R129, R140 ;  /* 0x0000008c81827221 */ /* 0x002fca0000000000 */
[----:B------:R1:W4:Y:S01]  /*4330*/  MUFU.EX2 R147, R122 ;  /* 0x0000007a00937308 */ /* 0x0003220000000800 */
[----:B-----5:R-:W-:Y:S01]  /*4340*/  @!P3 FMUL R146, R146, R146 ;  /* 0x000000929292b220 */ /* 0x020fe20000400000 */
[----:B------:R-:W-:Y:S01]  /*4350*/  FSETP.GEU.AND P3, PT, R157, -126, PT ;  /* 0xc2fc00009d00780b */ /* 0x000fe20003f6e000 */
[----:B------:R-:W-:Y:S01]  /*4360*/  @!P6 FMUL R126, R126, 0.5 ;  /* 0x3f0000007e7ee820 */ /* 0x000fe20000400000 */
[----:B--2---:R-:W-:-:S03]  /*4370*/  FADD R123, R121, R132 ;  /* 0x00000084797b7221 */ /* 0x004fc60000000000 */
[----:B------:R-:W-:Y:S01]  /*4380*/  @!P5 FMUL R127, R127, 0.5 ;  /* 0x3f0000007f7fd820 */ /* 0x000fe20000400000 */
[----:B------:R2:W5:Y:S01]  /*4390*/  MUFU.EX2 R150, R126 ;  /* 0x0000007e00967308 */ /* 0x0005620000000800 */
[----:B---3--:R-:W-:Y:S01]  /*43a0*/  @!P4 FMUL R159, R159, R159 ;  /* 0x0000009f9f9fc220 */ /* 0x008fe20000400000 */
[----:B------:R-:W-:Y:S01]  /*43b0*/  FSETP.GEU.AND P4, PT, R160, -126, PT ;  /* 0xc2fc0000a000780b */ /* 0x000fe20003f8e000 */
[----:B-1----:R-:W-:Y:S01]  /*43c0*/  FADD R122, R125, R136 ;  /* 0x000000887d7a7221 */ /* 0x002fe20000000000 */
[----:B------:R-:W-:Y:S01]  /*43d0*/  FADD R130, R123, R130 ;  /* 0x000000827b827221 */ /* 0x000fe20000000000 */
[----:B------:R-:W-:Y:S01]  /*43e0*/  FADD R123, R145, R142 ;  /* 0x0000008e917b7221 */ /* 0x000fe20000000000 */
[----:B------:R-:W-:Y:S01]  /*43f0*/  FADD R162, R134, R159 ;  /* 0x0000009f86a27221 */ /* 0x000fe20000000000 */
[----:B------:R-:W-:Y:S01]  /*4400*/  @!P3 FMUL R157, R157, 0.5 ;  /* 0x3f0000009d9db820 */ /* 0x000fe20000400000 */
[----:B------:R1:W3:Y:S01]  /*4410*/  MUFU.EX2 R151, R127 ;  /* 0x0000007f00977308 */ /* 0x0002e20000000800 */
[----:B----4-:R-:W-:Y:S01]  /*4420*/  @!P2 FMUL R147, R147, R147 ;  /* 0x000000939393a220 */ /* 0x010fe20000400000 */
[----:B------:R-:W-:Y:S01]  /*4430*/  FSETP.GEU.AND P2, PT, R156, -126, PT ;  /* 0xc2fc00009c00780b */ /* 0x000fe20003f4e000 */
[----:B------:R-:W-:Y:S01]  /*4440*/  FADD R131, R13, R122 ;  /* 0x0000007a0d837221 */ /* 0x000fe20000000000 */
[----:B--2---:R-:W-:Y:S01]  /*4450*/  FADD R126, R124, R141 ;  /* 0x0000008d7c7e7221 */ /* 0x004fe20000000000 */
[----:B------:R-:W-:Y:S01]  /*4460*/  FADD R122, R14, R137 ;  /* 0x000000890e7a7221 */ /* 0x000fe20000000000 */
[----:B------:R-:W-:Y:S01]  /*4470*/  FADD R123, R123, R162 ;  /* 0x000000a27b7b7221 */ /* 0x000fe20000000000 */
[----:B------:R-:W-:Y:S01]  /*4480*/  @!P4 FMUL R160, R160, 0.5 ;  /* 0x3f000000a0a0c820 */ /* 0x000fe20000400000 */
[----:B------:R2:W4:Y:S01]  /*4490*/  MUFU.EX2 R144, R157 ;  /* 0x0000009d00907308 */ /* 0x0005220000000800 */
[----:B-1----:R-:W-:Y:S01]  /*44a0*/  FADD R127, R20, R149 ;  /* 0x00000095147f7221 */ /* 0x002fe20000000000 */
[----:B-----5:R-:W-:Y:S01]  /*44b0*/  @!P6 FMUL R150, R150, R150 ;  /* 0x000000969696e220 */ /* 0x020fe20000400000 */
[----:B------:R-:W-:Y:S01]  /*44c0*/  FADD R15, R15, R126 ;  /* 0x0000007e0f0f7221 */ /* 0x000fe20000000000 */
[----:B------:R-:W-:Y:S01]  /*44d0*/  FADD R126, R148, R143 ;  /* 0x0000008f947e7221 */ /* 0x000fe20000000000 */
[----:B------:R-:W-:Y:S01]  /*44e0*/  FADD R122, R122, R127 ;  /* 0x0000007f7a7a7221 */ /* 0x000fe20000000000 */
[----:B------:R-:W-:Y:S01]  /*44f0*/  FADD R127, R155, R146 ;  /* 0x000000929b7f7221 */ /* 0x000fe20000000000 */
[----:B------:R-:W-:Y:S01]  /*4500*/  @!P2 FMUL R156, R156, 0.5 ;  /* 0x3f0000009c9ca820 */ /* 0x000fe20000400000 */
[----:B------:R-:W1:Y:S01]  /*4510*/  MUFU.EX2 R160, R160 ;  /* 0x000000a000a07308 */ /* 0x000e620000000800 */
[----:B---3--:R-:W-:Y:S01]  /*4520*/  @!P5 FMUL R151, R151, R151 ;  /* 0x000000979797d220 */ /* 0x008fe20000400000 */
[----:B--2---:R-:W-:Y:S01]  /*4530*/  FADD R157, R135, R150 ;  /* 0x00000096879d7221 */ /* 0x004fe20000000000 */
[----:B------:R-:W-:Y:S01]  /*4540*/  FADD R130, R131, R130 ;  /* 0x0000008283827221 */ /* 0x000fe20000000000 */
[----:B------:R-:W-:Y:S01]  /*4550*/  FADD R15, R15, R122 ;  /* 0x0000007a0f0f7221 */ /* 0x000fe20000000000 */
[----:B------:R-:W-:Y:S01]  /*4560*/  FADD R164, R138, R151 ;  /* 0x000000978aa47221 */ /* 0x000fe20000000000 */
[----:B------:R-:W-:Y:S01]  /*4570*/  FADD R126, R126, R157 ;  /* 0x0000009d7e7e7221 */ /* 0x000fe20000000000 */
[----:B------:R-:W-:Y:S01]  /*4580*/  F2FP.BF16.F32.PACK_AB R124, R125, R124 ;  /* 0x0000007c7d7c723e */ /* 0x000fe200000010ff */
[----:B------:R2:W3:Y:S01]  /*4590*/  MUFU.EX2 R13, R156 ;  /* 0x0000009c000d7308 */ /* 0x0004e20000000800 */
[----:B----4-:R-:W-:Y:S01]  /*45a0*/  @!P3 FMUL R144, R144, R144 ;  /* 0x000000909090b220 */ /* 0x010fe20000400000 */
[----:B------:R-:W-:Y:S01]  /*45b0*/  FADD R164, R127, R164 ;  /* 0x000000a47fa47221 */ /* 0x000fe20000000000 */
[----:B------:R-:W-:Y:S01]  /*45c0*/  FADD R130, R15, R130 ;  /* 0x000000820f827221 */ /* 0x000fe20000000000 */
[----:B------:R-:W-:Y:S01]  /*45d0*/  SHF.L.U32 R15, R22, 0x1f, RZ ;  /* 0x0000001f160f7819 */ /* 0x000fe200000006ff */
[----:B------:R-:W-:Y:S01]  /*45e0*/  FADD R161, R139, R144 ;  /* 0x000000908ba17221 */ /* 0x000fe20000000000 */
[----:B------:R-:W-:Y:S01]  /*45f0*/  FADD R123, R123, R164 ;  /* 0x000000a47b7b7221 */ /* 0x000fe20000000000 */
[----:B------:R-:W-:Y:S01]  /*4600*/  F2FP.BF16.F32.PACK_AB R122, R121, R14 ;  /* 0x0000000e797a723e */ /* 0x000fe200000010ff */
[----:B--2---:R-:W-:Y:S01]  /*4610*/  FADD R156, R158, R147 ;  /* 0x000000939e9c7221 */ /* 0x004fe20000000000 */
[----:B-1----:R-:W-:Y:S01]  /*4620*/  @!P4 FMUL R160, R160, R160 ;  /* 0x000000a0a0a0c220 */ /* 0x002fe20000400000 */
[----:B------:R-:W-:-:S02]  /*4630*/  F2FP.BF16.F32.PACK_AB R125, R135, R134 ;  /* 0x00000086877d723e */ /* 0x000fc400000010ff */
[----:B------:R-:W-:Y:S01]  /*4640*/  FADD R161, R156, R161 ;  /* 0x000000a19ca17221 */ /* 0x000fe20000000000 */
[-C--:B------:R-:W-:Y:S01]  /*4650*/  FMUL R26, R26, R160.reuse ;  /* 0x000000a01a1a7220 */ /* 0x080fe20000400000 */
[-C--:B------:R-:W-:Y:S01]  /*4660*/  FMUL R27, R27, R160.reuse ;  /* 0x000000a01b1b7220 */ /* 0x080fe20000400000 */
[-C--:B------:R-:W-:Y:S01]  /*4670*/  FMUL R30, R30, R160.reuse ;  /* 0x000000a01e1e7220 */ /* 0x080fe20000400000 */
[----:B------:R-:W-:Y:S01]  /*4680*/  FADD R126, R126, R161 ;  /* 0x000000a17e7e7221 */ /* 0x000fe20000000000 */
[----:B---3--:R-:W-:Y:S01]  /*4690*/  @!P2 FMUL R13, R13, R13 ;  /* 0x0000000d0d0da220 */ /* 0x008fe20000400000 */
[----:B------:R1:W2:Y:S01]  /*46a0*/  SYNCS.PHASECHK.TRANS64.TRYWAIT P2, [UR6+0x2e400], R15 ;  /* 0x02e4000fff0075a7 */ /* 0x0002a20008040146 */
[----:B------:R-:W-:Y:S01]  /*46b0*/  FMUL R31, R31, R160 ;  /* 0x000000a01f1f7220 */ /* 0x000fe20000400000 */
[----:B------:R-:W-:Y:S01]  /*46c0*/  FADD R123, R123, R126 ;  /* 0x0000007e7b7b7221 */ /* 0x000fe20000000000 */
[----:B------:R-:W-:Y:S01]  /*46d0*/  FFMA R0, R13, R0, R130 ;  /* 0x000000000d007223 */ /* 0x000fe20000000082 */
[----:B------:R-:W-:Y:S01]  /*46e0*/  F2FP.BF16.F32.PACK_AB R126, R129, R20 ;  /* 0x00000014817e723e */ /* 0x000fe200000010ff */
[----:B------:R-:W-:Y:S01]  /*46f0*/  FMUL R24, R24, R13 ;  /* 0x0000000d18187220 */ /* 0x000fe20000400000 */
[----:B------:R-:W-:Y:S01]  /*4700*/  FFMA R3, R160, R3, R123 ;  /* 0x00000003a0037223 */ /* 0x000fe2000000007b */
[----:B------:R-:W-:Y:S01]  /*4710*/  F2FP.BF16.F32.PACK_AB R130, R132, R137 ;  /* 0x000000898482723e */ /* 0x000fe200000010ff */
[-C--:B------:R-:W-:Y:S01]  /*4720*/  FMUL R25, R25, R13.reuse ;  /* 0x0000000d19197220 */ /* 0x080fe20000400000 */
        /* <DEDUP_REMOVED lines=45> */
[----:B------:R-:W-:Y:S01]  /*4a00*/  FMUL R117, R117, R13 ;  /* 0x0000000d75757220 */ /* 0x000fe20000400000 */
        /* <DEDUP_REMOVED lines=44> */
[----:B------:R-:W-:-:S02]  /*4cd0*/  F2FP.BF16.F32.PACK_AB R121, R148, R145 ;  /* 0x000000919479723e */ /* 0x000fc400000010ff */
[----:B------:R-:W-:Y:S02]  /*4ce0*/  F2FP.BF16.F32.PACK_AB R123, R158, R155 ;  /* 0x0000009b9e7b723e */ /* 0x000fe400000010ff */
[----:B------:R-:W-:Y:S02]  /*4cf0*/  F2FP.BF16.F32.PACK_AB R127, R139, R138 ;  /* 0x0000008a8b7f723e */ /* 0x000fe400000010ff */
[----:B------:R-:W-:Y:S02]  /*4d00*/  F2FP.BF16.F32.PACK_AB R129, R143, R142 ;  /* 0x0000008e8f81723e */ /* 0x000fe400000010ff */
[----:B------:R-:W-:Y:S02]  /*4d10*/  F2FP.BF16.F32.PACK_AB R131, R147, R146 ;  /* 0x000000929383723e */ /* 0x000fe400000010ff */
[----:B------:R-:W-:Y:S02]  /*4d20*/  F2FP.BF16.F32.PACK_AB R132, R136, R141 ;  /* 0x0000008d8884723e */ /* 0x000fe400000010ff */
[----:B------:R-:W-:-:S02]  /*4d30*/  F2FP.BF16.F32.PACK_AB R133, R150, R159 ;  /* 0x0000009f9685723e */ /* 0x000fc400000010ff */
[----:B------:R-:W-:Y:S01]  /*4d40*/  F2FP.BF16.F32.PACK_AB R134, R140, R149 ;  /* 0x000000958c86723e */ /* 0x000fe200000010ff */
[----:B-12---:R-:W-:Y:S06]  /*4d50*/  @!P0 BRA `(.L_x_29) ;  /* 0x0000000000048947 */ /* 0x006fec0003800000 */
[----:B------:R-:W-:Y:S01]  /*4d60*/  BPT.TRAP 0x1 ;  /* 0x000000040000795c */ /* 0x000fe20000300000 */
.L_x_29:
[----:B------:R-:W-:Y:S05]  /*4d70*/  @P2 BRA `(.L_x_30) ;  /* 0x0000000000082947 */ /* 0x000fea0003800000 */
[----:B------:R-:W1:Y:S02]  /*4d80*/  SYNCS.PHASECHK.TRANS64.TRYWAIT P2, [UR6+0x2e400], R15 ;  /* 0x02e4000fff0075a7 */ /* 0x000e640008040146 */
[----:B-1----:R-:W-:Y:S05]  /*4d90*/  @!P2 BRA `(.L_x_31) ;  /* 0x0000006c0040a947 */ /* 0x002fea0003800000 */
.L_x_30:
[----:B------:R-:W-:Y:S01]  /*4da0*/  UIMAD UR11, UR10, 0x600, UR38 ;  /* 0x000006000a0b78a4 */ /* 0x000fe2000f8e0226 */
[----:B------:R-:W-:Y:S01]  /*4db0*/  WARPGROUP.ARRIVE ;  /* 0x00000000000079c5 */ /* 0x000fe20000000000 */
[----:B------:R-:W-:Y:S01]  /*4dc0*/  UMOV UR7, 0x40000040 ;  /* 0x4000004000077882 */ /* 0x000fe20000000000 */
[----:B------:R-:W-:-:S04]  /*4dd0*/  F2FP.BF16.F32.PACK_AB R135, R144, R151 ;  /* 0x000000979087723e */ /* 0x000fc800000010ff */
[----:B------:R-:W-:Y:S02]  /*4de0*/  UMOV UR6, UR11 ;  /* 0x0000000b00067c82 */ /* 0x000fe40008000000 */
        /* <DEDUP_REMOVED lines=19> */
.L_x_32:
[----:B------:R-:W-:-:S04]  /*4f20*/  ULEA UR6, UR4, UR37, 0x3 ;  /* 0x0000002504067291 */ /* 0x000fc8000f8e183f */
[----:B------:R-:W-:-:S04]  /*4f30*/  UIADD3 UR6, UR6, 0x2e428, URZ ;  /* 0x0002e42806067890 */ /* 0x000fc8000fffe03f */
[----:B------:R-:W-:-:S09]  /*4f40*/  UPRMT UR6, URZ, 0x654, UR6 ;  /* 0x000006543f067896 */ /* 0x000fd20008000006 */
[----:B------:R-:W-:Y:S01]  /*4f50*/  SYNCS.ARRIVE.TRANS64.RED.A1T0 RZ, [UR6], RZ ;  /* 0x000000ffffff79a7 */ /* 0x000fe20008100406 */
[----:B------:R-:W-:Y:S05]  /*4f60*/  @P1 BRA `(.L_x_33) ;  /* 0x0000000000041947 */ /* 0x000fea0003800000 */
[----:B------:R-:W-:Y:S01]  /*4f70*/  BPT.TRAP 0x1 ;  /* 0x000000040000795c */ /* 0x000fe20000300000 */
.L_x_33:
[----:B------:R-:W-:-:S04]  /*4f80*/  UIADD3 UR4, UR4, 0x1, URZ ;  /* 0x0000000104047890 */ /* 0x000fc8000fffe03f */
[----:B------:R-:W-:-:S04]  /*4f90*/  UISETP.NE.AND UP0, UPT, UR4, 0x5, UPT ;  /* 0x000000050400788c */ /* 0x000fc8000bf05270 */
[----:B------:R-:W-:Y:S01]  /*4fa0*/  USEL UR6, UR4, URZ, UP0 ;  /* 0x0000003f04067287 */ /* 0x000fe20008000000 */
[----:B------:R-:W-:Y:S11]  /*4fb0*/  @!P0 BRA `(.L_x_34) ;  /* 0x0000000000048947 */ /* 0x000ff60003800000 */
[----:B------:R-:W-:Y:S01]  /*4fc0*/  BPT.TRAP 0x1 ;  /* 0x000000040000795c */ /* 0x000fe20000300000 */
.L_x_34:
[----:B------:R-:W-:-:S04]  /*4fd0*/  ULEA UR4, UR6, UR37, 0x3 ;  /* 0x0000002506047291 */ /* 0x000fc8000f8e183f */
[----:B------:R-:W-:-:S04]  /*4fe0*/  UIADD3 UR4, UR4, 0x2e428, URZ ;  /* 0x0002e42804047890 */ /* 0x000fc8000fffe03f */
[----:B------:R-:W-:-:S09]  /*4ff0*/  UPRMT UR4, URZ, 0x654, UR4 ;  /* 0x000006543f047896 */ /* 0x000fd20008000004 */
[----:B------:R-:W-:Y:S01]  /*5000*/  SYNCS.ARRIVE.TRANS64.RED.A1T0 RZ, [UR4], RZ ;  /* 0x000000ffffff79a7 */ /* 0x000fe20008100404 */
[----:B------:R-:W-:Y:S05]  /*5010*/  @P1 BRA `(.L_x_35) ;  /* 0x0000000000041947 */ /* 0x000fea0003800000 */
[----:B------:R-:W-:Y:S01]  /*5020*/  BPT.TRAP 0x1 ;  /* 0x000000040000795c */ /* 0x000fe20000300000 */
.L_x_35:
[----:B------:R-:W-:Y:S01]  /*5030*/  UIADD3 UR10, UR10, 0x1, URZ ;  /* 0x000000010a0a7890 */ /* 0x000fe2000fffe03f */
[C---:B------:R-:W-:Y:S01]  /*5040*/  ISETP.GT.AND P2, PT, R11.reuse, 0x2, PT ;  /* 0x000000020b00780c */ /* 0x040fe20003f44270 */
[----:B------:R-:W-:Y:S01]  /*5050*/  UIADD3 UR4, UR6, 0x1, URZ ;  /* 0x0000000106047890 */ /* 0x000fe2000fffe03f */
[----:B------:R-:W-:Y:S01]  /*5060*/  IADD3 R11, R11, -0x1, RZ ;  /* 0xffffffff0b0b7810 */ /* 0x000fe20007ffe0ff */
[----:B------:R-:W-:Y:S01]  /*5070*/  UISETP.NE.AND UP1, UPT, UR10, 0x5, UPT ;  /* 0x000000050a00788c */ /* 0x000fe2000bf25270 */
[----:B------:R-:W-:Y:S01]  /*5080*/  VIADD R4, R4, 0x40 ;  /* 0x0000004004047836 */ /* 0x000fe20000000000 */
[----:B------:R-:W-:Y:S01]  /*5090*/  UISETP.NE.AND UP0, UPT, UR4, 0x5, UPT ;  /* 0x000000050400788c */ /* 0x000fe2000bf05270 */
[----:B-1----:R-:W-:Y:S01]  /*50a0*/  MOV R15, R10 ;  /* 0x0000000a000f7202 */ /* 0x002fe20000000f00 */
[----:B------:R-:W-:Y:S01]  /*50b0*/  USEL UR6, URZ, 0x1, UP1 ;  /* 0x000000013f067887 */ /* 0x000fe20008800000 */
[----:B------:R-:W-:Y:S01]  /*50c0*/  MOV R13, R5 ;  /* 0x00000005000d7202 */ /* 0x000fe20000000f00 */
[----:B------:R-:W-:-:S02]  /*50d0*/  USEL UR4, UR4, URZ, UP0 ;  /* 0x0000003f04047287 */ /* 0x000fc40008000000 */
[----:B------:R-:W-:Y:S02]  /*50e0*/  USEL UR36, UR10, URZ, UP1 ;  /* 0x0000003f0a247287 */ /* 0x000fe40008800000 */
[----:B------:R-:W-:Y:S01]  /*50f0*/  LOP3.LUT R22, R22, UR6, RZ, 0x3c, !PT ;  /* 0x0000000616167c12 */ /* 0x000fe2000f8e3cff */
[----:B------:R-:W-:Y:S09]  /*5100*/  @P2 BRA `(.L_x_36) ;  /* 0xffffffe000202947 */ /* 0x000ff2000383ffff */
.L_x_25:
[----:B------:R-:W-:-:S13]  /*5110*/  ISETP.GE.AND P2, PT, R11, 0x1, PT ;  /* 0x000000010b00780c */ /* 0x000fda0003f46270 */
[----:B------:R-:W-:Y:S05]  /*5120*/  @!P2 BRA `(.L_x_37) ;  /* 0x0000002000f4a947 */ /* 0x000fea0003800000 */
[----:B------:R-:W-:Y:S01]  /*5130*/  MOV R14, R10 ;  /* 0x0000000a000e7202 */ /* 0x000fe20000000f00 */
[----:B------:R-:W-:Y:S01]  /*5140*/  ULDC UR7, c[0x0][0x28c] ;  /* 0x0000a30000077ab9 */ /* 0x000fe20000000800 */
[----:B------:R-:W-:Y:S01]  /*5150*/  MOV R13, R5 ;  /* 0x00000005000d7202 */ /* 0x000fe20000000f00 */
[----:B------:R-:W-:-:S06]  /*5160*/  ULDC UR5, c[0x0][0x604] ;  /* 0x0001810000057ab9 */ /* 0x000fcc0000000800 */
.L_x_48:
[----:B------:R-:W-:Y:S05]  /*5170*/  @!P0 BRA `(.L_x_38) ;  /* 0x0000000000048947 */ /* 0x000fea0003800000 */
[----:B------:R-:W-:Y:S01]  /*5180*/  BPT.TRAP 0x1 ;  /* 0x000000040000795c */ /* 0x000fe20000300000 */
.L_x_38:
[----:B------:R-:W-:Y:S01]  /*5190*/  ULEA UR6, UR36, UR37, 0x3 ;  /* 0x0000002524067291 */ /* 0x000fe2000f8e183f */
[----:B------:R-:W-:-:S08]  /*51a0*/  SHF.L.U32 R5, R22, 0x1f, RZ ;  /* 0x0000001f16057819 */ /* 0x000fd000000006ff */
[----:B------:R-:W1:Y:S02]  /*51b0*/  SYNCS.PHASECHK.TRANS64.TRYWAIT P2, [UR6+0x2e400], R5 ;  /* 0x02e40005ff0075a7 */ /* 0x000e640008040146 */
[----:B-1----:R-:W-:Y:S05]  /*51c0*/  @!P2 BRA `(.L_x_39) ;  /* 0x00000068004ca947 */ /* 0x002fea0003800000 */
.L_x_134:
        /* <DEDUP_REMOVED lines=36> */
[----:B------:R-:W-:-:S04]  /*5410*/  UIADD3 UR6, UR36, 0x1, URZ ;  /* 0x0000000124067890 */ /* 0x000fc8000fffe03f */
[----:B------:R-:W-:-:S04]  /*5420*/  UISETP.NE.AND UP0, UPT, UR6, 0x5, UPT ;  /* 0x000000050600788c */ /* 0x000fc8000bf05270 */
[----:B------:R-:W-:Y:S01]  /*5430*/  USEL UR6, UR6, URZ, UP0 ;  /* 0x0000003f06067287 */ /* 0x000fe20008000000 */
[----:B------:R-:W-:Y:S02]  /*5440*/  WARPGROUP.DEPBAR.LE gsb0, 0x0 ;  /* 0x00008000000079c5 */ /* 0x000fe40000010000 */
[----:B------:R-:W-:-:S06]  /*5450*/  WARPGROUP.ARRIVE ;  /* 0x00000000000079c5 */ /* 0x000fcc0000000000 */
[----:B------:R-:W-:Y:S01]  /*5460*/  HGMMA.64x64x16.F32.BF16 R120, gdesc[UR8], R120, gsb0 ;  /* 0x00e00000087879f0 */ /* 0x000fe20008001878 */
[----:B------:R-:W-:-:S06]  /*5470*/  USEL UR10, URZ, 0x1, UP0 ;  /* 0x000000013f0a7887 */ /* 0x000fcc0008000000 */
        /* <DEDUP_REMOVED lines=31> */
.L_x_40:
[C---:B-1----:R-:W-:Y:S01]  /*5670*/  IADD3 R5, R4.reuse, 0x1, RZ ;  /* 0x0000000104057810 */ /* 0x042fe20007ffe0ff */
[C---:B------:R-:W-:Y:S01]  /*5680*/  VIADD R15, R4.reuse, 0x9 ;  /* 0x00000009040f7836 */ /* 0x040fe20000000000 */
[C---:B------:R-:W-:Y:S01]  /*5690*/  IADD3 R10, R4.reuse, 0x8, RZ ;  /* 0x00000008040a7810 */ /* 0x040fe20007ffe0ff */
[----:B------:R-:W-:Y:S01]  /*56a0*/  ULEA UR10, UR6, UR37, 0x3 ;  /* 0x00000025060a7291 */ /* 0x000fe2000f8e183f */
[----:B------:R-:W-:Y:S02]  /*56b0*/  ISETP.GE.AND P6, PT, R5, UR7, PT ;  /* 0x0000000705007c0c */ /* 0x000fe4000bfc6270 */
[C---:B------:R-:W-:Y:S02]  /*56c0*/  IADD3 R5, R4.reuse, 0x10, RZ ;  /* 0x0000001004057810 */ /* 0x040fe40007ffe0ff */
[----:B------:R-:W-:Y:S02]  /*56d0*/  ISETP.GE.AND P5, PT, R4, UR7, PT ;  /* 0x0000000704007c0c */ /* 0x000fe4000bfa6270 */
[----:B------:R-:W-:-:S02]  /*56e0*/  ISETP.GE.AND P4, PT, R5, UR7, PT ;  /* 0x0000000705007c0c */ /* 0x000fc4000bf86270 */
[----:B------:R-:W-:Y:S02]  /*56f0*/  ISETP.GE.AND P3, PT, R10, UR7, PT ;  /* 0x000000070a007c0c */ /* 0x000fe4000bf66270 */
[C---:B------:R-:W-:Y:S02]  /*5700*/  IADD3 R5, R4.reuse, 0x11, RZ ;  /* 0x0000001104057810 */ /* 0x040fe40007ffe0ff */
[----:B------:R-:W-:Y:S02]  /*5710*/  IADD3 R10, R4, 0x18, RZ ;  /* 0x00000018040a7810 */ /* 0x000fe40007ffe0ff */
[----:B------:R-:W-:Y:S02]  /*5720*/  ISETP.GE.AND P2, PT, R15, UR7, PT ;  /* 0x000000070f007c0c */ /* 0x000fe4000bf46270 */
[----:B------:R-:W-:Y:S02]  /*5730*/  FSEL R122, R122, -INF , !P5 ;  /* 0xff8000007a7a7808 */ /* 0x000fe40006800000 */
[----:B------:R-:W-:Y:S01]  /*5740*/  FSEL R15, R120, -INF , !P5 ;  /* 0xff800000780f7808 */ /* 0x000fe20006800000 */
[----:B------:R-:W-:Y:S01]  /*5750*/  VIADD R120, R4, 0x28 ;  /* 0x0000002804787836 */ /* 0x000fe20000000000 */
[----:B------:R-:W-:-:S02]  /*5760*/  ISETP.GE.AND P5, PT, R5, UR7, PT ;  /* 0x0000000705007c0c */ /* 0x000fc4000bfa6270 */
[----:B------:R-:W-:Y:S02]  /*5770*/  FSEL R121, R121, -INF , !P6 ;  /* 0xff80000079797808 */ /* 0x000fe40007000000 */
[----:B------:R-:W-:Y:S02]  /*5780*/  FSEL R123, R123, -INF , !P6 ;  /* 0xff8000007b7b7808 */ /* 0x000fe40007000000 */
[----:B------:R-:W-:Y:S02]  /*5790*/  ISETP.GE.AND P6, PT, R10, UR7, PT ;  /* 0x000000070a007c0c */ /* 0x000fe4000bfc6270 */
[----:B------:R-:W-:Y:S02]  /*57a0*/  IADD3 R5, R4, 0x19, RZ ;  /* 0x0000001904057810 */ /* 0x000fe40007ffe0ff */
[----:B------:R-:W-:Y:S02]  /*57b0*/  FMNMX R10, R122, R13, !PT ;  /* 0x0000000d7a0a7209 */ /* 0x000fe40007800000 */
[----:B------:R-:W-:-:S02]  /*57c0*/  FSEL R124, R124, -INF , !P3 ;  /* 0xff8000007c7c7808 */ /* 0x000fc40005800000 */
[----:B------:R-:W-:Y:S02]  /*57d0*/  FSEL R126, R126, -INF , !P3 ;  /* 0xff8000007e7e7808 */ /* 0x000fe40005800000 */
[----:B------:R-:W-:Y:S02]  /*57e0*/  ISETP.GE.AND P3, PT, R5, UR7, PT ;  /* 0x0000000705007c0c */ /* 0x000fe4000bf66270 */
[----:B------:R-:W-:Y:S02]  /*57f0*/  FMNMX R5, R123, R10, !PT ;  /* 0x0000000a7b057209 */ /* 0x000fe40007800000 */
[----:B------:R-:W-:Y:S02]  /*5800*/  FSEL R127, R127, -INF , !P2 ;  /* 0xff8000007f7f7808 */ /* 0x000fe40005000000 */
[----:B------:R-:W-:Y:S02]  /*5810*/  FMNMX R10, R126, R5, !PT ;  /* 0x000000057e0a7209 */ /* 0x000fe40007800000 */
[----:B------:R-:W-:-:S02]  /*5820*/  FSEL R130, R130, -INF , !P4 ;  /* 0xff80000082827808 */ /* 0x000fc40006000000 */
[----:B------:R-:W-:Y:S02]  /*5830*/  FMNMX R5, R127, R10, !PT ;  /* 0x0000000a7f057209 */ /* 0x000fe40007800000 */
[----:B------:R-:W-:Y:S02]  /*5840*/  FSEL R131, R131, -INF , !P5 ;  /* 0xff80000083837808 */ /* 0x000fe40006800000 */
[----:B------:R-:W-:Y:S02]  /*5850*/  FMNMX R10, R130, R5, !PT ;  /* 0x00000005820a7209 */ /* 0x000fe40007800000 */
[----:B------:R-:W-:Y:S02]  /*5860*/  IADD3 R20, R4, 0x20, RZ ;  /* 0x0000002004147810 */ /* 0x000fe40007ffe0ff */
[----:B------:R-:W-:Y:S02]  /*5870*/  FSEL R134, R134, -INF , !P6 ;  /* 0xff80000086867808 */ /* 0x000fe40007000000 */
[----:B------:R-:W-:-:S02]  /*5880*/  FMNMX R5, R131, R10, !PT ;  /* 0x0000000a83057209 */ /* 0x000fc40007800000 */
[----:B------:R-:W-:Y:S02]  /*5890*/  FSEL R125, R125, -INF , !P2 ;  /* 0xff8000007d7d7808 */ /* 0x000fe40005000000 */
[----:B------:R-:W-:Y:S02]  /*58a0*/  ISETP.GE.AND P2, PT, R20, UR7, PT ;  /* 0x0000000714007c0c */ /* 0x000fe4000bf46270 */
[----:B------:R-:W-:Y:S02]  /*58b0*/  IADD3 R20, R4, 0x21, RZ ;  /* 0x0000002104147810 */ /* 0x000fe40007ffe0ff */
[----:B------:R-:W-:Y:S02]  /*58c0*/  FSEL R135, R135, -INF , !P3 ;  /* 0xff80000087877808 */ /* 0x000fe40005800000 */
[----:B------:R-:W-:Y:S02]  /*58d0*/  FMNMX R10, R134, R5, !PT ;  /* 0x00000005860a7209 */ /* 0x000fe40007800000 */
[----:B------:R-:W-:-:S02]  /*58e0*/  FSEL R129, R129, -INF , !P5 ;  /* 0xff80000081817808 */ /* 0x000fc40006800000 */
[----:B------:R-:W-:Y:S02]  /*58f0*/  ISETP.GE.AND P5, PT, R20, UR7, PT ;  /* 0x0000000714007c0c */ /* 0x000fe4000bfa6270 */
[----:B------:R-:W-:Y:S02]  /*5900*/  FSEL R138, R138, -INF , !P2 ;  /* 0xff8000008a8a7808 */ /* 0x000fe40005000000 */
[----:B------:R-:W-:Y:S02]  /*5910*/  FMNMX R5, R135, R10, !PT ;  /* 0x0000000a87057209 */ /* 0x000fe40007800000 */
[----:B------:R-:W-:Y:S02]  /*5920*/  IADD3 R20, R4, 0x29, RZ ;  /* 0x0000002904147810 */ /* 0x000fe40007ffe0ff */
[----:B------:R-:W-:Y:S02]  /*5930*/  FSEL R128, R128, -INF , !P4 ;  /* 0xff80000080807808 */ /* 0x000fe40006000000 */
[----:B------:R-:W-:-:S02]  /*5940*/  ISETP.GE.AND P4, PT, R120, UR7, PT ;  /* 0x0000000778007c0c */ /* 0x000fc4000bf86270 */
[----:B------:R-:W-:Y:S02]  /*5950*/  FSEL R132, R132, -INF , !P6 ;  /* 0xff80000084847808 */ /* 0x000fe40007000000 */
[----:B------:R-:W-:Y:S02]  /*5960*/  FSEL R139, R139, -INF , !P5 ;  /* 0xff8000008b8b7808 */ /* 0x000fe40006800000 */
[----:B------:R-:W-:Y:S02]  /*5970*/  FMNMX R10, R138, R5, !PT ;  /* 0x000000058a0a7209 */ /* 0x000fe40007800000 */
[----:B------:R-:W-:Y:S02]  /*5980*/  ISETP.GE.AND P6, PT, R20, UR7, PT ;  /* 0x0000000714007c0c */ /* 0x000fe4000bfc6270 */
[----:B------:R-:W-:Y:S02]  /*5990*/  IADD3 R20, R4, 0x30, RZ ;  /* 0x0000003004147810 */ /* 0x000fe40007ffe0ff */
[----:B------:R-:W-:-:S02]  /*59a0*/  FSEL R142, R142, -INF , !P4 ;  /* 0xff8000008e8e7808 */ /* 0x000fc40006000000 */
[----:B------:R-:W-:Y:S02]  /*59b0*/  FMNMX R5, R139, R10, !PT ;  /* 0x0000000a8b057209 */ /* 0x000fe40007800000 */
[----:B------:R-:W-:Y:S02]  /*59c0*/  FSEL R133, R133, -INF , !P3 ;  /* 0xff80000085857808 */ /* 0x000fe40005800000 */
[----:B------:R-:W-:Y:S02]  /*59d0*/  ISETP.GE.AND P3, PT, R20, UR7, PT ;  /* 0x0000000714007c0c */ /* 0x000fe4000bf66270 */
        /* <DEDUP_REMOVED lines=9> */
[----:B------:R-:W-:Y:S02]  /*5a70*/  IADD3 R5, R4, 0x39, RZ ;  /* 0x0000003904057810 */ /* 0x000fe40007ffe0ff */
[----:B------:R-:W-:Y:S02]  /*5a80*/  ISETP.GE.AND P5, PT, R120, UR7, PT ;  /* 0x0000000778007c0c */ /* 0x000fe4000bfa6270 */
[----:B------:R-:W-:Y:S02]  /*5a90*/  FSEL R147, R147, -INF , !P2 ;  /* 0xff80000093937808 */ /* 0x000fe40005000000 */
[----:B------:R-:W-:Y:S02]  /*5aa0*/  FMNMX R20, R155, R20, !PT ;  /* 0x000000149b147209 */ /* 0x000fe40007800000 */
[----:B------:R-:W-:Y:S02]  /*5ab0*/  FSEL R140, R140, -INF , !P4 ;  /* 0xff8000008c8c7808 */ /* 0x000fe40006000000 */
[----:B------:R-:W-:-:S02]  /*5ac0*/  ISETP.GE.AND P4, PT, R5, UR7, PT ;  /* 0x0000000705007c0c */ /* 0x000fc4000bf86270 */
[----:B------:R-:W-:Y:S02]  /*5ad0*/  FSEL R150, R150, -INF , !P5 ;  /* 0xff80000096967808 */ /* 0x000fe40006800000 */
[----:B------:R-:W-:Y:S02]  /*5ae0*/  FMNMX R5, R147, R20, !PT ;  /* 0x0000001493057209 */ /* 0x000fe40007800000 */
[----:B------:R-:W-:Y:S02]  /*5af0*/  FSEL R151, R151, -INF , !P4 ;  /* 0xff80000097977808 */ /* 0x000fe40006000000 */
[----:B------:R-:W-:Y:S02]  /*5b00*/  FMNMX R20, R150, R5, !PT ;  /* 0x0000000596147209 */ /* 0x000fe40007800000 */
[----:B------:R-:W-:Y:S02]  /*5b10*/  P2R R21, PR, RZ, 0x2 ;  /* 0x00000002ff157803 */ /* 0x000fe40000000000 */
[----:B------:R-:W-:-:S02]  /*5b20*/  FMNMX R143, R151, R20, !PT ;  /* 0x00000014978f7209 */ /* 0x000fc40007800000 */
[----:B------:R-:W-:Y:S02]  /*5b30*/  FSEL R145, R145, -INF , !P2 ;  /* 0xff80000091917808 */ /* 0x000fe40005000000 */
[----:B------:R-:W-:Y:S01]  /*5b40*/  FSEL R148, R148, -INF , !P5 ;  /* 0xff80000094947808 */ /* 0x000fe20006800000 */
[----:B------:R-:W1:Y:S01]  /*5b50*/  SHFL.BFLY PT, R20, R143, 0x1, 0x1f ;  /* 0x0c201f008f147f89 */ /* 0x000e6200000e0000 */
[----:B------:R-:W-:Y:S02]  /*5b60*/  FSEL R149, R149, -INF , !P4 ;  /* 0xff80000095957808 */ /* 0x000fe40006000000 */
[----:B-1----:R-:W-:Y:S02]  /*5b70*/  FMNMX R146, R143, R20, !PT ;  /* 0x000000148f927209 */ /* 0x002fe40007800000 */
[----:B------:R-:W-:Y:S02]  /*5b80*/  FMNMX R20, R15, R14, !PT ;  /* 0x0000000e0f147209 */ /* 0x000fe40007800000 */
[----:B------:R-:W-:Y:S01]  /*5b90*/  FSEL R143, R141, -INF , !P6 ;  /* 0xff8000008d8f7808 */ /* 0x000fe20007000000 */
[----:B------:R-:W1:Y:S02]  /*5ba0*/  SHFL.BFLY PT, R5, R146, 0x2, 0x1f ;  /* 0x0c401f0092057f89 */ /* 0x000e6400000e0000 */
[----:B-1----:R-:W-:-:S02]  /*5bb0*/  FMNMX R5, R146, R5, !PT ;  /* 0x0000000592057209 */ /* 0x002fc40007800000 */
[----:B------:R-:W-:Y:S02]  /*5bc0*/  FSEL R146, R144, -INF , !P3 ;  /* 0xff80000090927808 */ /* 0x000fe40005800000 */
[----:B------:R-:W-:-:S04]  /*5bd0*/  FSETP.NEU.AND P1, PT, R5, -INF , PT ;  /* 0xff8000000500780b */ /* 0x000fc80003f2d000 */
[----:B------:R-:W-:Y:S02]  /*5be0*/  FSEL R120, R5, RZ, P1 ;  /* 0x000000ff05787208 */ /* 0x000fe40000800000 */
[----:B------:R-:W-:Y:S02]  /*5bf0*/  ISETP.NE.AND P1, PT, R21, RZ, PT ;  /* 0x000000ff1500720c */ /* 0x000fe40003f25270 */
[----:B------:R-:W-:Y:S01]  /*5c00*/  FMNMX R21, R121, R20, !PT ;  /* 0x0000001479157209 */ /* 0x000fe20007800000 */
[C---:B------:R-:W-:Y:S01]  /*5c10*/  FMUL R156, R120.reuse, UR5 ;  /* 0x00000005789c7c20 */ /* 0x040fe20008400000 */
[----:B------:R-:W-:Y:S02]  /*5c20*/  FADD R120, -R120, R13 ;  /* 0x0000000d78787221 */ /* 0x000fe40000000100 */
[----:B------:R-:W-:Y:S01]  /*5c30*/  FMNMX R20, R124, R21, !PT ;  /* 0x000000157c147209 */ /* 0x000fe20007800000 */
[--C-:B------:R-:W-:Y:S01]  /*5c40*/  FFMA R157, R122, UR5, -R156.reuse ;  /* 0x000000057a9d7c23 */ /* 0x100fe2000800089c */
[--C-:B------:R-:W-:Y:S01]  /*5c50*/  FFMA R158, R123, UR5, -R156.reuse ;  /* 0x000000057b9e7c23 */ /* 0x100fe2000800089c */
[--C-:B------:R-:W-:Y:S01]  /*5c60*/  FFMA R123, R126, UR5, -R156.reuse ;  /* 0x000000057e7b7c23 */ /* 0x100fe2000800089c */
[----:B------:R-:W-:Y:S01]  /*5c70*/  FMNMX R21, R125, R20, !PT ;  /* 0x000000147d157209 */ /* 0x000fe20007800000 */
        /* <DEDUP_REMOVED lines=14> */
[----:B------:R-:W-:Y:S01]  /*5d60*/  @!P6 FMUL R157, R157, 0.5 ;  /* 0x3f0000009d9de820 */ /* 0x000fe20000400000 */
[----:B------:R-:W-:Y:S01]  /*5d70*/  FMNMX R21, R133, R20, !PT ;  /* 0x0000001485157209 */ /* 0x000fe20007800000 */
[--C-:B------:R-:W-:Y:S01]  /*5d80*/  FFMA R138, R142, UR5, -R156.reuse ;  /* 0x000000058e8a7c23 */ /* 0x100fe2000800089c */
[----:B------:R-:W-:Y:S01]  /*5d90*/  FSETP.GEU.AND P2, PT, R123, -126, PT ;  /* 0xc2fc00007b00780b */ /* 0x000fe20003f4e000 */
[----:B------:R-:W-:Y:S01]  /*5da0*/  @!P3 FMUL R158, R158, 0.5 ;  /* 0x3f0000009e9eb820 */ /* 0x000fe20000400000 */
[----:B------:R-:W-:Y:S01]  /*5db0*/  FMNMX R20, R136, R21, !PT ;  /* 0x0000001588147209 */ /* 0x000fe20007800000 */
[----:B------:R-:W-:Y:S01]  /*5dc0*/  FFMA R155, R155, UR5, -R156 ;  /* 0x000000059b9b7c23 */ /* 0x000fe2000800089c */
[----:B------:R-:W-:Y:S01]  /*5dd0*/  FMUL R120, R120, UR5 ;  /* 0x0000000578787c20 */ /* 0x000fe20008400000 */
[----:B------:R-:W-:Y:S01]  /*5de0*/  @!P5 FMUL R127, R127, 0.5 ;  /* 0x3f0000007f7fd820 */ /* 0x000fe20000400000 */
[----:B------:R-:W-:-:S03]  /*5df0*/  FMNMX R21, R137, R20, !PT ;  /* 0x0000001489157209 */ /* 0x000fc60007800000 */
[----:B------:R-:W-:Y:S01]  /*5e00*/  @!P4 FMUL R126, R126, 0.5 ;  /* 0x3f0000007e7ec820 */ /* 0x000fe20000400000 */
[----:B------:R-:W-:-:S03]  /*5e10*/  FMNMX R20, R140, R21, !PT ;  /* 0x000000158c147209 */ /* 0x000fc60007800000 */
[----:B------:R-:W-:Y:S01]  /*5e20*/  @!P2 FMUL R123, R123, 0.5 ;  /* 0x3f0000007b7ba820 */ /* 0x000fe20000400000 */
[----:B------:R-:W-:Y:S01]  /*5e30*/  FMNMX R21, R143, R20, !PT ;  /* 0x000000148f157209 */ /* 0x000fe20007800000 */
[----:B------:R-:W1:Y:S03]  /*5e40*/  MUFU.EX2 R126, R126 ;  /* 0x0000007e007e7308 */ /* 0x000e660000000800 */
[----:B------:R-:W-:-:S04]  /*5e50*/  FMNMX R122, R146, R21, !PT ;  /* 0x00000015927a7209 */ /* 0x000fc80007800000 */
[----:B------:R-:W-:Y:S01]  /*5e60*/  FMNMX R21, R145, R122, !PT ;  /* 0x0000007a91157209 */ /* 0x000fe20007800000 */
[----:B------:R2:W3:Y:S03]  /*5e70*/  MUFU.EX2 R20, R157 ;  /* 0x0000009d00147308 */ /* 0x0004e60000000800 */
[----:B------:R-:W-:-:S04]  /*5e80*/  FMNMX R122, R148, R21, !PT ;  /* 0x00000015947a7209 */ /* 0x000fc80007800000 */
[----:B------:R-:W-:Y:S01]  /*5e90*/  FMNMX R130, R149, R122, !PT ;  /* 0x0000007a95827209 */ /* 0x000fe20007800000 */
[----:B------:R-:W4:Y:S01]  /*5ea0*/  MUFU.EX2 R21, R158 ;  /* 0x0000009e00157308 */ /* 0x000f220000000800 */
[----:B-1----:R-:W-:Y:S01]  /*5eb0*/  @!P4 FMUL R126, R126, R126 ;  /* 0x0000007e7e7ec220 */ /* 0x002fe20000400000 */
[----:B------:R-:W-:Y:S01]  /*5ec0*/  FSETP.GEU.AND P4, PT, R139, -126, PT ;  /* 0xc2fc00008b00780b */ /* 0x000fe20003f8e000 */
[----:B--2---:R-:W-:Y:S01]  /*5ed0*/  FFMA R157, R10, UR5, -R156 ;  /* 0x000000050a9d7c23 */ /* 0x004fe2000800089c */
[----:B------:R-:W1:Y:S04]  /*5ee0*/  SHFL.BFLY PT, R141, R130, 0x1, 0x1f ;  /* 0x0c201f00828d7f89 */ /* 0x000e6800000e0000 */
[----:B------:R-:W2:Y:S01]  /*5ef0*/  MUFU.EX2 R122, R127 ;  /* 0x0000007f007a7308 */ /* 0x000ea20000000800 */
[----:B---3--:R-:W-:Y:S01]  /*5f00*/  @!P6 FMUL R20, R20, R20 ;  /* 0x000000141414e220 */ /* 0x008fe20000400000 */
[----:B------:R-:W-:-:S05]  /*5f10*/  FSETP.GEU.AND P6, PT, R131, -126, PT ;  /* 0xc2fc00008300780b */ /* 0x000fca0003fce000 */
[----:B------:R-:W-:Y:S01]  /*5f20*/  @!P4 FMUL R139, R139, 0.5 ;  /* 0x3f0000008b8bc820 */ /* 0x000fe20000400000 */
[----:B------:R-:W3:Y:S01]  /*5f30*/  MUFU.EX2 R123, R123 ;  /* 0x0000007b007b7308 */ /* 0x000ee20000000800 */
[----:B----4-:R-:W-:Y:S01]  /*5f40*/  @!P3 FMUL R21, R21, R21 ;  /* 0x000000151515b220 */ /* 0x010fe20000400000 */
[----:B------:R-:W-:-:S05]  /*5f50*/  FSETP.GEU.AND P3, PT, R134, -126, PT ;  /* 0xc2fc00008600780b */ /* 0x000fca0003f6e000 */
[----:B------:R-:W-:Y:S01]  /*5f60*/  @!P6 FMUL R131, R131, 0.5 ;  /* 0x3f0000008383e820 */ /* 0x000fe20000400000 */
[----:B--2---:R-:W-:Y:S01]  /*5f70*/  @!P5 FMUL R122, R122, R122 ;  /* 0x0000007a7a7ad220 */ /* 0x004fe20000400000 */
[----:B------:R-:W-:Y:S02]  /*5f80*/  FSETP.GEU.AND P5, PT, R135, -126, PT ;  /* 0xc2fc00008700780b */ /* 0x000fe40003fae000 */
[----:B-1----:R-:W-:Y:S02]  /*5f90*/  FMNMX R141, R130, R141, !PT ;  /* 0x0000008d828d7209 */ /* 0x002fe40007800000 */
[----:B------:R-:W1:Y:S02]  /*5fa0*/  MUFU.EX2 R131, R131 ;  /* 0x0000008300837308 */ /* 0x000e640000000800 */
[----:B------:R-:W-:Y:S01]  /*5fb0*/  @!P3 FMUL R134, R134, 0.5 ;  /* 0x3f0000008686b820 */ /* 0x000fe20000400000 */
[----:B---3--:R-:W-:Y:S01]  /*5fc0*/  @!P2 FMUL R123, R123, R123 ;  /* 0x0000007b7b7ba220 */ /* 0x008fe20000400000 */
[----:B------:R-:W-:Y:S01]  /*5fd0*/  FSETP.GEU.AND P2, PT, R144, -126, PT ;  /* 0xc2fc00009000780b */ /* 0x000fe20003f4e000 */
[----:B------:R-:W2:Y:S03]  /*5fe0*/  SHFL.BFLY PT, R142, R141, 0x2, 0x1f ;  /* 0x0c401f008d8e7f89 */ /* 0x000ea600000e0000 */
[----:B------:R-:W3:Y:S01]  /*5ff0*/  MUFU.EX2 R127, R134 ;  /* 0x00000086007f7308 */ /* 0x000ee20000000800 */
[----:B------:R-:W-:-:S07]  /*6000*/  @!P5 FMUL R135, R135, 0.5 ;  /* 0x3f0000008787d820 */ /* 0x000fce0000400000 */
[----:B------:R-:W4:Y:S01]  /*6010*/  MUFU.EX2 R135, R135 ;  /* 0x0000008700877308 */ /* 0x000f220000000800 */
[----:B-1----:R-:W-:Y:S01]  /*6020*/  @!P6 FMUL R131, R131, R131 ;  /* 0x000000838383e220 */ /* 0x002fe20000400000 */
[----:B------:R-:W-:Y:S01]  /*6030*/  FSETP.GEU.AND P6, PT, R138, -126, PT ;  /* 0xc2fc00008a00780b */ /* 0x000fe20003fce000 */
[----:B------:R-:W-:-:S05]  /*6040*/  @!P2 FMUL R144, R144, 0.5 ;  /* 0x3f0000009090a820 */ /* 0x000fca0000400000 */
[----:B------:R-:W1:Y:S01]  /*6050*/  MUFU.EX2 R134, R139 ;  /* 0x0000008b00867308 */ /* 0x000e620000000800 */
[----:B---3--:R-:W-:Y:S01]  /*6060*/  @!P3 FMUL R127, R127, R127 ;  /* 0x0000007f7f7fb220 */ /* 0x008fe20000400000 */
[----:B------:R-:W-:Y:S02]  /*6070*/  FSETP.GEU.AND P3, PT, R157, -126, PT ;  /* 0xc2fc00009d00780b */ /* 0x000fe40003f6e000 */
[----:B--2---:R-:W-:-:S03]  /*6080*/  FMNMX R10, R141, R142, !PT ;  /* 0x0000008e8d0a7209 */ /* 0x004fc60007800000 */
[----:B------:R-:W-:Y:S01]  /*6090*/  @!P6 FMUL R138, R138, 0.5 ;  /* 0x3f0000008a8ae820 */ /* 0x000fe20000400000 */
[----:B------:R2:W3:Y:S01]  /*60a0*/  MUFU.EX2 R130, R144 ;  /* 0x0000009000827308 */ /* 0x0004e20000000800 */
[----:B----4-:R-:W-:Y:S01]  /*60b0*/  @!P5 FMUL R135, R135, R135 ;  /* 0x000000878787d220 */ /* 0x010fe20000400000 */
[----:B------:R-:W-:-:S03]  /*60c0*/  FFMA R142, R150, UR5, -R156 ;  /* 0x00000005968e7c23 */ /* 0x000fc6000800089c */
[----:B------:R-:W-:Y:S02]  /*60d0*/  FADD R13, R20, R135 ;  /* 0x00000087140d7221 */ /* 0x000fe40000000000 */
[----:B------:R-:W-:Y:S01]  /*60e0*/  @!P3 FMUL R157, R157, 0.5 ;  /* 0x3f0000009d9db820 */ /* 0x000fe20000400000 */
[----:B------:R-:W4:Y:S01]  /*60f0*/  MUFU.EX2 R138, R138 ;  /* 0x0000008a008a7308 */ /* 0x000f220000000800 */
[--C-:B--2---:R-:W-:Y:S01]  /*6100*/  FFMA R144, R147, UR5, -R156.reuse ;  /* 0x0000000593907c23 */ /* 0x104fe2000800089c */
[----:B-1----:R-:W-:Y:S01]  /*6110*/  @!P4 FMUL R134, R134, R134 ;  /* 0x000000868686c220 */ /* 0x002fe20000400000 */
[----:B------:R-:W-:Y:S01]  /*6120*/  FSETP.NEU.AND P4, PT, R10, -INF , PT ;  /* 0xff8000000a00780b */ /* 0x000fe20003f8d000 */
[----:B------:R-:W-:Y:S02]  /*6130*/  FFMA R156, R151, UR5, -R156 ;  /* 0x00000005979c7c23 */ /* 0x000fe4000800089c */
[----:B------:R-:W-:Y:S02]  /*6140*/  FSETP.GEU.AND P5, PT, R144, -126, PT ;  /* 0xc2fc00009000780b */ /* 0x000fe40003fae000 */
[----:B------:R-:W1:Y:S01]  /*6150*/  MUFU.EX2 R139, R157 ;  /* 0x0000009d008b7308 */ /* 0x000e620000000800 */
[----:B------:R-:W-:Y:S01]  /*6160*/  FSEL R147, R10, RZ, P4 ;  /* 0x000000ff0a937208 */ /* 0x000fe20002000000 */
[----:B---3--:R-:W-:Y:S01]  /*6170*/  @!P2 FMUL R130, R130, R130 ;  /* 0x000000828282a220 */ /* 0x008fe20000400000 */
[----:B------:R-:W-:-:S02]  /*6180*/  FSETP.GEU.AND P2, PT, R155, -126, PT ;  /* 0xc2fc00009b00780b */ /* 0x000fc40003f4e000 */
[----:B------:R-:W-:Y:S01]  /*6190*/  FSETP.GEU.AND P4, PT, R142, -126, PT ;  /* 0xc2fc00008e00780b */ /* 0x000fe20003f8e000 */
[C---:B------:R-:W-:Y:S01]  /*61a0*/  FMUL R150, R147.reuse, UR5 ;  /* 0x0000000593967c20 */ /* 0x040fe20008400000 */
[----:B------:R-:W-:Y:S01]  /*61b0*/  FADD R147, -R147, R14 ;  /* 0x0000000e93937221 */ /* 0x000fe20000000100 */
[----:B----4-:R-:W-:Y:S02]  /*61c0*/  @!P6 FMUL R138, R138, R138 ;  /* 0x0000008a8a8ae220 */ /* 0x010fe40000400000 */
[--C-:B------:R-:W-:Y:S01]  /*61d0*/  FFMA R15, R15, UR5, -R150.reuse ;  /* 0x000000050f0f7c23 */ /* 0x100fe20008000896 */
[----:B------:R-:W-:Y:S01]  /*61e0*/  @!P5 FMUL R144, R144, 0.5 ;  /* 0x3f0000009090d820 */ /* 0x000fe20000400000 */
[----:B------:R-:W-:Y:S01]  /*61f0*/  FSETP.GEU.AND P6, PT, R156, -126, PT ;  /* 0xc2fc00009c00780b */ /* 0x000fe20003fce000 */
[--C-:B------:R-:W-:Y:S01]  /*6200*/  FFMA R151, R124, UR5, -R150.reuse ;  /* 0x000000057c977c23 */ /* 0x100fe20008000896 */
[--C-:B------:R-:W-:Y:S01]  /*6210*/  FFMA R121, R121, UR5, -R150.reuse ;  /* 0x0000000579797c23 */ /* 0x100fe20008000896 */
[--C-:B------:R-:W-:Y:S01]  /*6220*/  FFMA R125, R125, UR5, -R150.reuse ;  /* 0x000000057d7d7c23 */ /* 0x100fe20008000896 */
[----:B------:R-:W-:Y:S01]  /*6230*/  @!P2 FMUL R155, R155, 0.5 ;  /* 0x3f0000009b9ba820 */ /* 0x000fe20000400000 */
[----:B-1----:R-:W-:Y:S01]  /*6240*/  @!P3 FMUL R139, R139, R139 ;  /* 0x0000008b8b8bb220 */ /* 0x002fe20000400000 */
[----:B------:R-:W1:Y:S01]  /*6250*/  MUFU.EX2 R144, R144 ;  /* 0x0000009000907308 */ /* 0x000e620000000800 */
[----:B------:R-:W-:Y:S01]  /*6260*/  FSETP.GEU.AND P3, PT, R15, -126, PT ;  /* 0xc2fc00000f00780b */ /* 0x000fe20003f6e000 */
[----:B------:R-:W-:Y:S01]  /*6270*/  @!P4 FMUL R142, R142, 0.5 ;  /* 0x3f0000008e8ec820 */ /* 0x000fe20000400000 */
[--C-:B------:R-:W-:Y:S01]  /*6280*/  FFMA R129, R129, UR5, -R150.reuse ;  /* 0x0000000581817c23 */ /* 0x100fe20008000896 */
[--C-:B------:R-:W-:Y:S01]  /*6290*/  FFMA R136, R136, UR5, -R150.reuse ;  /* 0x0000000588887c23 */ /* 0x100fe20008000896 */
[--C-:B------:R-:W-:Y:S01]  /*62a0*/  FFMA R137, R137, UR5, -R150.reuse ;  /* 0x0000000589897c23 */ /* 0x100fe20008000896 */
[--C-:B------:R-:W-:Y:S01]  /*62b0*/  FFMA R140, R140, UR5, -R150.reuse ;  /* 0x000000058c8c7c23 */ /* 0x100fe20008000896 */
[----:B------:R-:W-:Y:S01]  /*62c0*/  @!P6 FMUL R156, R156, 0.5 ;  /* 0x3f0000009c9ce820 */ /* 0x000fe20000400000 */
[----:B------:R2:W3:Y:S01]  /*62d0*/  MUFU.EX2 R141, R155 ;  /* 0x0000009b008d7308 */ /* 0x0004e20000000800 */
[--C-:B------:R-:W-:Y:S01]  /*62e0*/  FFMA R146, R146, UR5, -R150.reuse ;  /* 0x0000000592927c23 */ /* 0x100fe20008000896 */
[--C-:B------:R-:W-:Y:S01]  /*62f0*/  FFMA R143, R143, UR5, -R150.reuse ;  /* 0x000000058f8f7c23 */ /* 0x100fe20008000896 */
[--C-:B------:R-:W-:Y:S01]  /*6300*/  FFMA R145, R145, UR5, -R150.reuse ;  /* 0x0000000591917c23 */ /* 0x100fe20008000896 */
[--C-:B------:R-:W-:Y:S01]  /*6310*/  FFMA R148, R148, UR5, -R150.reuse ;  /* 0x0000000594947c23 */ /* 0x100fe20008000896 */
[--C-:B------:R-:W-:Y:S01]  /*6320*/  FFMA R149, R149, UR5, -R150.reuse ;  /* 0x0000000595957c23 */ /* 0x100fe20008000896 */
[----:B------:R-:W-:Y:S01]  /*6330*/  @!P3 FMUL R15, R15, 0.5 ;  /* 0x3f0000000f0fb820 */ /* 0x000fe20000400000 */
[----:B------:R-:W-:Y:S01]  /*6340*/  FMUL R147, R147, UR5 ;  /* 0x0000000593937c20 */ /* 0x000fe20008400000 */
[----:B------:R4:W5:Y:S01]  /*6350*/  MUFU.EX2 R157, R156 ;  /* 0x0000009c009d7308 */ /* 0x0009620000000800 */
[----:B-1----:R-:W-:Y:S01]  /*6360*/  @!P5 FMUL R144, R144, R144 ;  /* 0x000000909090d220 */ /* 0x002fe20000400000 */
[----:B------:R-:W-:Y:S01]  /*6370*/  FSETP.GEU.AND P5, PT, R151, -126, PT ;  /* 0xc2fc00009700780b */ /* 0x000fe20003fae000 */
[----:B--2---:R-:W-:-:S05]  /*6380*/  FFMA R155, R128, UR5, -R150 ;  /* 0x00000005809b7c23 */ /* 0x004fca0008000896 */
[----:B------:R-:W1:Y:S01]  /*6390*/  MUFU.EX2 R142, R142 ;  /* 0x0000008e008e7308 */ /* 0x000e620000000800 */
[----:B---3--:R-:W-:Y:S01]  /*63a0*/  @!P2 FMUL R141, R141, R141 ;  /* 0x0000008d8d8da220 */ /* 0x008fe20000400000 */
[----:B------:R-:W-:Y:S01]  /*63b0*/  FSETP.GEU.AND P2, PT, R121, -126, PT ;  /* 0xc2fc00007900780b */ /* 0x000fe20003f4e000 */
[----:B----4-:R-:W-:Y:S02]  /*63c0*/  FFMA R156, R133, UR5, -R150 ;  /* 0x00000005859c7c23 */ /* 0x010fe40008000896 */
[----:B------:R-:W-:Y:S02]  /*63d0*/  FADD R14, R126, R141 ;  /* 0x0000008d7e0e7221 */ /* 0x000fe40000000000 */
[----:B------:R-:W-:Y:S01]  /*63e0*/  @!P5 FMUL R151, R151, 0.5 ;  /* 0x3f0000009797d820 */ /* 0x000fe20000400000 */
[----:B------:R-:W2:Y:S01]  /*63f0*/  MUFU.EX2 R15, R15 ;  /* 0x0000000f000f7308 */ /* 0x000ea20000000800 */
[----:B-----5:R-:W-:Y:S01]  /*6400*/  @!P6 FMUL R157, R157, R157 ;  /* 0x0000009d9d9de220 */ /* 0x020fe20000400000 */
[----:B------:R-:W-:Y:S01]  /*6410*/  FSETP.GEU.AND P6, PT, R155, -126, PT ;  /* 0xc2fc00009b00780b */ /* 0x000fe20003fce000 */
[----:B------:R-:W-:Y:S01]  /*6420*/  FADD R159, R13, R14 ;  /* 0x0000000e0d9f7221 */ /* 0x000fe20000000000 */
[----:B------:R-:W-:Y:S01]  /*6430*/  FADD R14, R123, R138 ;  /* 0x0000008a7b0e7221 */ /* 0x000fe20000000000 */
[----:B------:R-:W-:Y:S01]  /*6440*/  FADD R13, R21, R134 ;  /* 0x00000086150d7221 */ /* 0x000fe20000000000 */
[----:B------:R-:W-:Y:S01]  /*6450*/  FADD R158, R130, R157 ;  /* 0x0000009d829e7221 */ /* 0x000fe20000000000 */
[----:B------:R-:W-:Y:S01]  /*6460*/  @!P2 FMUL R121, R121, 0.5 ;  /* 0x3f0000007979a820 */ /* 0x000fe20000400000 */
[----:B------:R-:W3:Y:S01]  /*6470*/  MUFU.EX2 R151, R151 ;  /* 0x0000009700977308 */ /* 0x000ee20000000800 */
[----:B-1----:R-:W-:Y:S01]  /*6480*/  @!P4 FMUL R142, R142, R142 ;  /* 0x0000008e8e8ec220 */ /* 0x002fe20000400000 */
[----:B------:R-:W-:-:S02]  /*6490*/  FSETP.GEU.AND P4, PT, R125, -126, PT ;  /* 0xc2fc00007d00780b */ /* 0x000fc40003f8e000 */
[----:B------:R-:W-:-:S03]  /*64a0*/  F2FP.BF16.F32.PACK_AB R123, R122, R123 ;  /* 0x0000007b7a7b723e */ /* 0x000fc600000010ff */
[----:B------:R-:W-:Y:S01]  /*64b0*/  @!P6 FMUL R155, R155, 0.5 ;  /* 0x3f0000009b9be820 */ /* 0x000fe20000400000 */
[----:B------:R1:W4:Y:S01]  /*64c0*/  MUFU.EX2 R124, R121 ;  /* 0x00000079007c7308 */ /* 0x0003220000000800 */
[----:B--2---:R-:W-:Y:S01]  /*64d0*/  @!P3 FMUL R15, R15, R15 ;  /* 0x0000000f0f0fb220 */ /* 0x004fe20000400000 */
[----:B------:R-:W-:-:S05]  /*64e0*/  FSETP.GEU.AND P3, PT, R129, -126, PT ;  /* 0xc2fc00008100780b */ /* 0x000fca0003f6e000 */
[----:B------:R-:W-:Y:S01]  /*64f0*/  @!P4 FMUL R125, R125, 0.5 ;  /* 0x3f0000007d7dc820 */ /* 0x000fe20000400000 */
[----:B------:R-:W2:Y:S01]  /*6500*/  MUFU.EX2 R155, R155 ;  /* 0x0000009b009b7308 */ /* 0x000ea20000000800 */
[----:B-1----:R-:W-:Y:S01]  /*6510*/  FFMA R121, R132, UR5, -R150 ;  /* 0x0000000584797c23 */ /* 0x002fe20008000896 */
[----:B---3--:R-:W-:Y:S01]  /*6520*/  @!P5 FMUL R151, R151, R151 ;  /* 0x000000979797d220 */ /* 0x008fe20000400000 */
[----:B------:R-:W-:Y:S01]  /*6530*/  FSETP.GEU.AND P5, PT, R156, -126, PT ;  /* 0xc2fc00009c00780b */ /* 0x000fe20003fae000 */
[----:B------:R-:W-:-:S03]  /*6540*/  FADD R150, R131, R144 ;  /* 0x0000009083967221 */ /* 0x000fc60000000000 */
[----:B------:R-:W-:Y:S01]  /*6550*/  @!P3 FMUL R129, R129, 0.5 ;  /* 0x3f0000008181b820 */ /* 0x000fe20000400000 */
[----:B------:R1:W3:Y:S01]  /*6560*/  MUFU.EX2 R128, R125 ;  /* 0x0000007d00807308 */ /* 0x0002e20000000800 */
[----:B----4-:R-:W-:Y:S01]  /*6570*/  @!P2 FMUL R124, R124, R124 ;  /* 0x0000007c7c7ca220 */ /* 0x010fe20000400000 */
[----:B------:R-:W-:Y:S01]  /*6580*/  FSETP.GEU.AND P2, PT, R121, -126, PT ;  /* 0xc2fc00007900780b */ /* 0x000fe20003f4e000 */
[----:B------:R-:W-:-:S05]  /*6590*/  FADD R161, R13, R150 ;  /* 0x000000960da17221 */ /* 0x000fca0000000000 */
[----:B------:R-:W4:Y:S01]  /*65a0*/  MUFU.EX2 R132, R129 ;  /* 0x0000008100847308 */ /* 0x000f220000000800 */
[----:B------:R-:W-:Y:S01]  /*65b0*/  @!P5 FMUL R156, R156, 0.5 ;  /* 0x3f0000009c9cd820 */ /* 0x000fe20000400000 */
[----:B--2---:R-:W-:Y:S01]  /*65c0*/  @!P6 FMUL R155, R155, R155 ;  /* 0x0000009b9b9be220 */ /* 0x004fe20000400000 */
[----:B------:R-:W-:Y:S01]  /*65d0*/  FSETP.GEU.AND P6, PT, R137, -126, PT ;  /* 0xc2fc00008900780b */ /* 0x000fe20003fce000 */
[----:B-1----:R-:W-:Y:S01]  /*65e0*/  FADD R125, R127, R142 ;  /* 0x0000008e7f7d7221 */ /* 0x002fe20000000000 */
[----:B------:R-:W-:Y:S02]  /*65f0*/  F2FP.BF16.F32.PACK_AB R127, R130, R127 ;  /* 0x0000007f827f723e */ /* 0x000fe400000010ff */
[----:B------:R-:W-:Y:S01]  /*6600*/  @!P2 FMUL R121, R121, 0.5 ;  /* 0x3f0000007979a820 */ /* 0x000fe20000400000 */
[----:B------:R-:W1:Y:S01]  /*6610*/  MUFU.EX2 R156, R156 ;  /* 0x0000009c009c7308 */ /* 0x000e620000000800 */
[----:B---3--:R-:W-:Y:S01]  /*6620*/  @!P4 FMUL R128, R128, R128 ;  /* 0x000000808080c220 */ /* 0x008fe20000400000 */
[----:B------:R-:W-:Y:S01]  /*6630*/  FSETP.GEU.AND P4, PT, R136, -126, PT ;  /* 0xc2fc00008800780b */ /* 0x000fe20003f8e000 */
[----:B------:R-:W-:-:S04]  /*6640*/  FADD R162, R14, R125 ;  /* 0x0000007d0ea27221 */ /* 0x000fc80000000000 */
[----:B------:R-:W-:Y:S01]  /*6650*/  FADD R159, R159, R162 ;  /* 0x000000a29f9f7221 */ /* 0x000fe20000000000 */
[----:B------:R2:W3:Y:S01]  /*6660*/  MUFU.EX2 R133, R121 ;  /* 0x0000007900857308 */ /* 0x0004e20000000800 */
[----:B----4-:R-:W-:Y:S01]  /*6670*/  @!P3 FMUL R132, R132, R132 ;  /* 0x000000848484b220 */ /* 0x010fe20000400000 */
[----:B------:R-:W-:Y:S01]  /*6680*/  FSETP.GEU.AND P3, PT, R140, -126, PT ;  /* 0xc2fc00008c00780b */ /* 0x000fe20003f6e000 */
[----:B------:R-:W-:-:S04]  /*6690*/  @!P6 FMUL R137, R137, 0.5 ;  /* 0x3f0000008989e820 */ /* 0x000fc80000400000 */
[----:B------:R-:W-:Y:S02]  /*66a0*/  @!P4 FMUL R136, R136, 0.5 ;  /* 0x3f0000008888c820 */ /* 0x000fe40000400000 */
[----:B------:R-:W4:Y:S01]  /*66b0*/  MUFU.EX2 R137, R137 ;  /* 0x0000008900897308 */ /* 0x000f220000000800 */
[----:B-1----:R-:W-:Y:S01]  /*66c0*/  @!P5 FMUL R156, R156, R156 ;  /* 0x0000009c9c9cd220 */ /* 0x002fe20000400000 */
[----:B------:R-:W-:Y:S01]  /*66d0*/  FSETP.GEU.AND P5, PT, R146, -126, PT ;  /* 0xc2fc00009200780b */ /* 0x000fe20003fae000 */
[----:B--2---:R-:W-:Y:S01]  /*66e0*/  FADD R121, R122, R139 ;  /* 0x0000008b7a797221 */ /* 0x004fe20000000000 */
[----:B------:R-:W-:Y:S02]  /*66f0*/  F2FP.BF16.F32.PACK_AB R122, R128, R151 ;  /* 0x00000097807a723e */ /* 0x000fe400000010ff */
[----:B------:R-:W-:Y:S01]  /*6700*/  @!P3 FMUL R140, R140, 0.5 ;  /* 0x3f0000008c8cb820 */ /* 0x000fe20000400000 */
[----:B------:R-:W-:Y:S01]  /*6710*/  FADD R164, R121, R158 ;  /* 0x0000009e79a47221 */ /* 0x000fe20000000000 */
[----:B------:R-:W1:Y:S01]  /*6720*/  MUFU.EX2 R136, R136 ;  /* 0x0000008800887308 */ /* 0x000e620000000800 */
[----:B---3--:R-:W-:Y:S01]  /*6730*/  @!P2 FMUL R133, R133, R133 ;  /* 0x000000858585a220 */ /* 0x008fe20000400000 */
[----:B------:R-:W-:Y:S01]  /*6740*/  FSETP.GEU.AND P2, PT, R143, -126, PT ;  /* 0xc2fc00008f00780b */ /* 0x000fe20003f4e000 */
[----:B------:R-:W-:-:S04]  /*6750*/  FADD R164, R161, R164 ;  /* 0x000000a4a1a47221 */ /* 0x000fc80000000000 */
[----:B------:R-:W-:Y:S01]  /*6760*/  @!P5 FMUL R146, R146, 0.5 ;  /* 0x3f0000009292d820 */ /* 0x000fe20000400000 */
[----:B------:R-:W2:Y:S01]  /*6770*/  MUFU.EX2 R140, R140 ;  /* 0x0000008c008c7308 */ /* 0x000ea20000000800 */
[----:B----4-:R-:W-:Y:S01]  /*6780*/  @!P6 FMUL R137, R137, R137 ;  /* 0x000000898989e220 */ /* 0x010fe20000400000 */
[----:B------:R-:W-:Y:S01]  /*6790*/  FSETP.GEU.AND P6, PT, R148, -126, PT ;  /* 0xc2fc00009400780b */ /* 0x000fe20003fce000 */
[----:B------:R-:W-:Y:S02]  /*67a0*/  FADD R159, R159, R164 ;  /* 0x000000a49f9f7221 */ /* 0x000fe40000000000 */
[----:B------:R-:W-:Y:S02]  /*67b0*/  FADD R14, R124, R137 ;  /* 0x000000897c0e7221 */ /* 0x000fe40000000000 */
[----:B------:R-:W-:Y:S01]  /*67c0*/  @!P2 FMUL R143, R143, 0.5 ;  /* 0x3f0000008f8fa820 */ /* 0x000fe20000400000 */
[----:B------:R-:W3:Y:S01]  /*67d0*/  MUFU.EX2 R146, R146 ;  /* 0x0000009200927308 */ /* 0x000ee20000000800 */
[----:B-1----:R-:W-:Y:S01]  /*67e0*/  @!P4 FMUL R136, R136, R136 ;  /* 0x000000888888c220 */ /* 0x002fe20000400000 */
[----:B------:R-:W-:-:S03]  /*67f0*/  FSETP.GEU.AND P4, PT, R145, -126, PT ;  /* 0xc2fc00009100780b */ /* 0x000fc60003f8e000 */
[----:B------:R-:W-:Y:S02]  /*6800*/  FADD R13, R15, R136 ;  /* 0x000000880f0d7221 */ /* 0x000fe40000000000 */
        /* <DEDUP_REMOVED lines=8> */
[----:B------:R-:W-:Y:S02]  /*6890*/  FADD R150, R155, R146 ;  /* 0x000000929b967221 */ /* 0x000fe40000000000 */
[----:B------:R-:W-:Y:S01]  /*68a0*/  @!P3 FMUL R149, R149, 0.5 ;  /* 0x3f0000009595b820 */ /* 0x000fe20000400000 */
[----:B------:R-:W3:Y:S01]  /*68b0*/  MUFU.EX2 R145, R145 ;  /* 0x0000009100917308 */ /* 0x000ee20000000800 */
[----:B-1----:R-:W-:Y:S01]  /*68c0*/  @!P2 FMUL R143, R143, R143 ;  /* 0x0000008f8f8fa220 */ /* 0x002fe20000400000 */
[----:B------:R-:W-:Y:S01]  /*68d0*/  FSETP.GEU.AND P2, PT, R120, -126, PT ;  /* 0xc2fc00007800780b */ /* 0x000fe20003f4e000 */
[----:B------:R-:W-:Y:S02]  /*68e0*/  FADD R13, R13, R150 ;  /* 0x000000960d0d7221 */ /* 0x000fe40000000000 */
[----:B------:R-:W-:Y:S01]  /*68f0*/  FADD R121, R128, R143 ;  /* 0x0000008f80797221 */ /* 0x000fe20000000000 */
[----:B------:R-:W-:Y:S01]  /*6900*/  F2FP.BF16.F32.PACK_AB R128, R137, R136 ;  /* 0x000000888980723e */ /* 0x000fe200000010ff */
[----:B------:R-:W-:Y:S01]  /*6910*/  @!P5 FMUL R147, R147, 0.5 ;  /* 0x3f0000009393d820 */ /* 0x000fe20000400000 */
[----:B------:R-:W1:Y:S01]  /*6920*/  MUFU.EX2 R149, R149 ;  /* 0x0000009500957308 */ /* 0x000e620000000800 */
[----:B--2---:R-:W-:Y:S01]  /*6930*/  @!P6 FMUL R148, R148, R148 ;  /* 0x000000949494e220 */ /* 0x004fe20000400000 */
[----:B------:R-:W-:-:S03]  /*6940*/  F2FP.BF16.F32.PACK_AB R130, R143, R140 ;  /* 0x0000008c8f82723e */ /* 0x000fc600000010ff */
[----:B------:R-:W-:Y:S02]  /*6950*/  FADD R129, R133, R148 ;  /* 0x0000009485817221 */ /* 0x000fe40000000000 */
[----:B------:R-:W-:Y:S01]  /*6960*/  @!P2 FMUL R120, R120, 0.5 ;  /* 0x3f0000007878a820 */ /* 0x000fe20000400000 */
[----:B------:R-:W2:Y:S01]  /*6970*/  MUFU.EX2 R147, R147 ;  /* 0x0000009300937308 */ /* 0x000ea20000000800 */
[----:B---3--:R-:W-:-:S04]  /*6980*/  @!P4 FMUL R145, R145, R145 ;  /* 0x000000919191c220 */ /* 0x008fc80000400000 */
[----:B------:R-:W-:-:S03]  /*6990*/  FADD R125, R132, R145 ;  /* 0x00000091847d7221 */ /* 0x000fc60000000000 */
[----:B------:R3:W4:Y:S01]  /*69a0*/  MUFU.EX2 R160, R120 ;  /* 0x0000007800a07308 */ /* 0x0007220000000800 */
[----:B-1----:R-:W-:Y:S01]  /*69b0*/  @!P3 FMUL R149, R149, R149 ;  /* 0x000000959595b220 */ /* 0x002fe20000400000 */
[----:B------:R-:W-:Y:S01]  /*69c0*/  FADD R14, R14, R125 ;  /* 0x0000007d0e0e7221 */ /* 0x000fe20000000000 */
[----:B------:R-:W-:Y:S02]  /*69d0*/  F2FP.BF16.F32.PACK_AB R125, R131, R126 ;  /* 0x0000007e837d723e */ /* 0x000fe400000010ff */
[C---:B------:R-:W-:Y:S01]  /*69e0*/  FADD R158, R156.reuse, R149 ;  /* 0x000000959c9e7221 */ /* 0x040fe20000000000 */
[----:B------:R-:W-:Y:S02]  /*69f0*/  F2FP.BF16.F32.PACK_AB R126, R156, R133 ;  /* 0x000000859c7e723e */ /* 0x000fe400000010ff */
[----:B------:R-:W-:Y:S01]  /*6a00*/  F2FP.BF16.F32.PACK_AB R131, R139, R138 ;  /* 0x0000008a8b83723e */ /* 0x000fe200000010ff */
[----:B---3--:R-:W-:Y:S01]  /*6a10*/  FADD R120, R151, R140 ;  /* 0x0000008c97787221 */ /* 0x008fe20000000000 */
[----:B------:R-:W-:Y:S01]  /*6a20*/  FADD R121, R121, R158 ;  /* 0x0000009e79797221 */ /* 0x000fe20000000000 */
[----:B--2---:R-:W-:Y:S01]  /*6a30*/  @!P5 FMUL R147, R147, R147 ;  /* 0x000000939393d220 */ /* 0x004fe20000400000 */
[----:B------:R-:W-:Y:S01]  /*6a40*/  F2FP.BF16.F32.PACK_AB R133, R144, R141 ;  /* 0x0000008d9085723e */ /* 0x000fe200000010ff */
[----:B------:R-:W-:Y:S01]  /*6a50*/  FADD R120, R120, R129 ;  /* 0x0000008178787221 */ /* 0x000fe20000000000 */
[----:B------:R-:W-:Y:S01]  /*6a60*/  FADD R14, R14, R121 ;  /* 0x000000790e0e7221 */ /* 0x000fe20000000000 */
[----:B------:R-:W-:Y:S01]  /*6a70*/  F2FP.BF16.F32.PACK_AB R129, R134, R135 ;  /* 0x000000878681723e */ /* 0x000fe200000010ff */
[----:B------:R-:W-:Y:S01]  /*6a80*/  FMUL R24, R24, R147 ;  /* 0x0000009318187220 */ /* 0x000fe20000400000 */
[----:B------:R-:W-:Y:S01]  /*6a90*/  FADD R13, R13, R120 ;  /* 0x000000780d0d7221 */ /* 0x000fe20000000000 */
[----:B----4-:R-:W-:Y:S01]  /*6aa0*/  @!P2 FMUL R160, R160, R160 ;  /* 0x000000a0a0a0a220 */ /* 0x010fe20000400000 */
[----:B------:R-:W-:Y:S01]  /*6ab0*/  F2FP.BF16.F32.PACK_AB R120, R124, R15 ;  /* 0x0000000f7c78723e */ /* 0x000fe200000010ff */
[----:B------:R-:W-:Y:S01]  /*6ac0*/  FMUL R25, R25, R147 ;  /* 0x0000009319197220 */ /* 0x000fe20000400000 */
[----:B------:R-:W-:Y:S01]  /*6ad0*/  FADD R14, R13, R14 ;  /* 0x0000000e0d0e7221 */ /* 0x000fe20000000000 */
[----:B------:R-:W-:Y:S01]  /*6ae0*/  SHF.L.U32 R13, R22, 0x1f, RZ ;  /* 0x0000001f160d7819 */ /* 0x000fe200000006ff */
[----:B------:R-:W-:Y:S01]  /*6af0*/  FFMA R3, R160, R3, R159 ;  /* 0x00000003a0037223 */ /* 0x000fe2000000009f */
[----:B------:R-:W-:Y:S01]  /*6b00*/  F2FP.BF16.F32.PACK_AB R124, R132, R155 ;  /* 0x0000009b847c723e */ /* 0x000fe200000010ff */
[----:B------:R-:W-:Y:S01]  /*6b10*/  FFMA R0, R147, R0, R14 ;  /* 0x0000000093007223 */ /* 0x000fe2000000000e */
[----:B------:R1:W2:Y:S01]  /*6b20*/  SYNCS.PHASECHK.TRANS64.TRYWAIT P2, [UR10+0x2e400], R13 ;  /* 0x02e4000dff0075a7 */ /* 0x0002a2000804014a */
        /* <DEDUP_REMOVED lines=96> */
[----:B------:R-:W-:Y:S01]  /*7130*/  F2FP.BF16.F32.PACK_AB R134, R149, R148 ;  /* 0x000000949586723e */ /* 0x000fe200000010ff */
[----:B-12---:R-:W-:Y:S06]  /*7140*/  @!P0 BRA `(.L_x_41) ;  /* 0x0000000000048947 */ /* 0x006fec0003800000 */
[----:B------:R-:W-:Y:S01]  /*7150*/  BPT.TRAP 0x1 ;  /* 0x000000040000795c */ /* 0x000fe20000300000 */
.L_x_41:
[----:B------:R-:W-:Y:S05]  /*7160*/  @P2 BRA `(.L_x_42) ;  /* 0x0000000000082947 */ /* 0x000fea0003800000 */
[----:B------:R-:W1:Y:S02]  /*7170*/  SYNCS.PHASECHK.TRANS64.TRYWAIT P2, [UR10+0x2e400], R13 ;  /* 0x02e4000dff0075a7 */ /* 0x000e64000804014a */
[----:B-1----:R-:W-:Y:S05]  /*7180*/  @!P2 BRA `(.L_x_43) ;  /* 0x000000480074a947 */ /* 0x002fea0003800000 */
.L_x_42:
        /* <DEDUP_REMOVED lines=24> */
.L_x_44:
[----:B------:R-:W-:-:S04]  /*7310*/  ULEA UR10, UR4, UR37, 0x3 ;  /* 0x00000025040a7291 */ /* 0x000fc8000f8e183f */
[----:B------:R-:W-:-:S04]  /*7320*/  UIADD3 UR10, UR10, 0x2e428, URZ ;  /* 0x0002e4280a0a7890 */ /* 0x000fc8000fffe03f */
[----:B------:R-:W-:-:S09]  /*7330*/  UPRMT UR10, URZ, 0x654, UR10 ;  /* 0x000006543f0a7896 */ /* 0x000fd2000800000a */
[----:B------:R-:W-:Y:S01]  /*7340*/  SYNCS.ARRIVE.TRANS64.RED.A1T0 RZ, [UR10], RZ ;  /* 0x000000ffffff79a7 */ /* 0x000fe2000810040a */
[----:B------:R-:W-:Y:S05]  /*7350*/  @P1 BRA `(.L_x_45) ;  /* 0x0000000000041947 */ /* 0x000fea0003800000 */
[----:B------:R-:W-:Y:S01]  /*7360*/  BPT.TRAP 0x1 ;  /* 0x000000040000795c */ /* 0x000fe20000300000 */
.L_x_45:
[----:B------:R-:W-:-:S04]  /*7370*/  UIADD3 UR4, UR4, 0x1, URZ ;  /* 0x0000000104047890 */ /* 0x000fc8000fffe03f */
[----:B------:R-:W-:-:S04]  /*7380*/  UISETP.NE.AND UP0, UPT, UR4, 0x5, UPT ;  /* 0x000000050400788c */ /* 0x000fc8000bf05270 */
[----:B------:R-:W-:Y:S01]  /*7390*/  USEL UR10, UR4, URZ, UP0 ;  /* 0x0000003f040a7287 */ /* 0x000fe20008000000 */
[----:B------:R-:W-:Y:S11]  /*73a0*/  @!P0 BRA `(.L_x_46) ;  /* 0x0000000000048947 */ /* 0x000ff60003800000 */
[----:B------:R-:W-:Y:S01]  /*73b0*/  BPT.TRAP 0x1 ;  /* 0x000000040000795c */ /* 0x000fe20000300000 */
.L_x_46:
[----:B------:R-:W-:-:S04]  /*73c0*/  ULEA UR4, UR10, UR37, 0x3 ;  /* 0x000000250a047291 */ /* 0x000fc8000f8e183f */
[----:B------:R-:W-:-:S04]  /*73d0*/  UIADD3 UR4, UR4, 0x2e428, URZ ;  /* 0x0002e42804047890 */ /* 0x000fc8000fffe03f */
[----:B------:R-:W-:-:S09]  /*73e0*/  UPRMT UR4, URZ, 0x654, UR4 ;  /* 0x000006543f047896 */ /* 0x000fd20008000004 */
[----:B------:R-:W-:Y:S01]  /*73f0*/  SYNCS.ARRIVE.TRANS64.RED.A1T0 RZ, [UR4], RZ ;  /* 0x000000ffffff79a7 */ /* 0x000fe20008100404 */
[----:B------:R-:W-:Y:S05]  /*7400*/  @P1 BRA `(.L_x_47) ;  /* 0x0000000000041947 */ /* 0x000fea0003800000 */
[----:B------:R-:W-:Y:S01]  /*7410*/  BPT.TRAP 0x1 ;  /* 0x000000040000795c */ /* 0x000fe20000300000 */
.L_x_47:
        /* <DEDUP_REMOVED lines=14> */
.L_x_37:
[----:B------:R-:W-:-:S13]  /*7500*/  R2UR UR5, R16 ;  /* 0x00000000100572ca */ /* 0x000fda00000e0000 */
[----:B------:R-:W-:-:S04]  /*7510*/  ULOP3.LUT UR5, UR5, 0x1, URZ, 0xfc, !UPT ;  /* 0x0000000105057892 */ /* 0x000fc8000f8efc3f */
[----:B------:R-:W-:-:S06]  /*7520*/  UISETP.NE.AND UP0, UPT, UR5, 0x3, UPT ;  /* 0x000000030500788c */ /* 0x000fcc000bf05270 */
[----:B------:R-:W-:-:S13]  /*7530*/  PLOP3.LUT P2, PT, PT, PT, UP0, 0x80, 0x0 ;  /* 0x000000000000781c */ /* 0x000fda0003f4f008 */
[----:B------:R-:W-:Y:S05]  /*7540*/  @!P2 BRA `(.L_x_49) ;  /* 0x000000000004a947 */ /* 0x000fea0003800000 */
[----:B------:R-:W-:Y:S01]  /*7550*/  BPT.TRAP 0x1 ;  /* 0x000000040000795c */ /* 0x000fe20000300000 */
.L_x_49:
[----:B------:R-:W-:Y:S01]  /*7560*/  R2UR UR6, R16 ;  /* 0x00000000100672ca */ /* 0x000fe200000e0000 */
[----:B------:R-:W-:-:S04]  /*7570*/  ULEA UR5, UR45, UR37, 0x3 ;  /* 0x000000252d057291 */ /* 0x000fc8000f8e183f */
[----:B------:R-:W-:-:S04]  /*7580*/  UIADD3 UR5, UR5, 0x2e460, URZ ;  /* 0x0002e46005057890 */ /* 0x000fc8000fffe03f */
[----:B------:R-:W-:-:S04]  /*7590*/  UPRMT UR5, URZ, 0x654, UR5 ;  /* 0x000006543f057896 */ /* 0x000fc80008000005 */
[----:B------:R-:W-:-:S05]  /*75a0*/  UISETP.GT.U32.AND UP0, UPT, UR6, 0x1, UPT ;  /* 0x000000010600788c */ /* 0x000fca000bf04070 */
[----:B------:R-:W-:Y:S01]  /*75b0*/  SYNCS.ARRIVE.TRANS64.RED.A1T0 RZ, [UR5], RZ ;  /* 0x000000ffffff79a7 */ /* 0x000fe20008100405 */
[----:B------:R-:W-:-:S13]  /*75c0*/  PLOP3.LUT P2, PT, PT, PT, UP0, 0x80, 0x0 ;  /* 0x000000000000781c */ /* 0x000fda0003f4f008 */
[----:B------:R-:W-:Y:S05]  /*75d0*/  @P2 BRA `(.L_x_50) ;  /* 0x0000000000042947 */ /* 0x000fea0003800000 */
[----:B------:R-:W-:Y:S01]  /*75e0*/  BPT.TRAP 0x1 ;  /* 0x000000040000795c */ /* 0x000fe20000300000 */
.L_x_50:
[----:B------:R-:W-:Y:S05]  /*75f0*/  @!P0 BRA `(.L_x_51) ;  /* 0x0000000000048947 */ /* 0x000fea0003800000 */
[----:B------:R-:W-:Y:S01]  /*7600*/  BPT.TRAP 0x1 ;  /* 0x000000040000795c */ /* 0x000fe20000300000 */
.L_x_51:
[----:B------:R-:W-:-:S04]  /*7610*/  ULEA UR4, UR4, UR37, 0x3 ;  /* 0x0000002504047291 */ /* 0x000fc8000f8e183f */
[----:B------:R-:W-:-:S04]  /*7620*/  UIADD3 UR4, UR4, 0x2e428, URZ ;  /* 0x0002e42804047890 */ /* 0x000fc8000fffe03f */
[----:B------:R-:W-:-:S09]  /*7630*/  UPRMT UR4, URZ, 0x654, UR4 ;  /* 0x000006543f047896 */ /* 0x000fd20008000004 */
[----:B------:R-:W-:Y:S01]  /*7640*/  SYNCS.ARRIVE.TRANS64.RED.A1T0 RZ, [UR4], RZ ;  /* 0x000000ffffff79a7 */ /* 0x000fe20008100404 */
[----:B------:R-:W-:Y:S05]  /*7650*/  @P1 BRA `(.L_x_52) ;  /* 0x0000000000041947 */ /* 0x000fea0003800000 */
[----:B------:R-:W-:Y:S01]  /*7660*/  BPT.TRAP 0x1 ;  /* 0x000000040000795c */ /* 0x000fe20000300000 */
.L_x_52:
[----:B------:R-:W1:Y:S01]  /*7670*/  SHFL.BFLY PT, R7, R0, 0x1, 0x1f ;  /* 0x0c201f0000077f89 */ /* 0x000e6200000e0000 */
[----:B------:R-:W-:Y:S01]  /*7680*/  BSSY B0, `(.L_x_53) ;  /* 0x0000023000007945 */ /* 0x000fe20003800000 */
[----:B------:R-:W-:Y:S02]  /*7690*/  MOV R9, 0x7f800000 ;  /* 0x7f80000000097802 */ /* 0x000fe40000000f00 */
[----:B------:R-:W2:Y:S01]  /*76a0*/  SHFL.BFLY PT, R4, R3, 0x1, 0x1f ;  /* 0x0c201f0003047f89 */ /* 0x000ea200000e0000 */
[----:B------:R-:W-:Y:S02]  /*76b0*/  MOV R8, 0x3f800000 ;  /* 0x3f80000000087802 */ /* 0x000fe40000000f00 */
[----:B------:R-:W-:Y:S01]  /*76c0*/  MOV R11, 0x7f800000 ;  /* 0x7f800000000b7802 */ /* 0x000fe20000000f00 */
[----:B-1----:R-:W-:Y:S01]  /*76d0*/  FADD R7, R7, R0 ;  /* 0x0000000007077221 */ /* 0x002fe20000000000 */
[----:B--2---:R-:W-:-:S04]  /*76e0*/  FADD R21, R4, R3 ;  /* 0x0000000304157221 */ /* 0x004fc80000000000 */
[----:B------:R-:W1:Y:S04]  /*76f0*/  SHFL.BFLY PT, R6, R7, 0x2, 0x1f ;  /* 0x0c401f0007067f89 */ /* 0x000e6800000e0000 */
[----:B------:R-:W2:Y:S01]  /*7700*/  SHFL.BFLY PT, R120, R21, 0x2, 0x1f ;  /* 0x0c401f0015787f89 */ /* 0x000ea200000e0000 */
[C---:B-1----:R-:W-:Y:S01]  /*7710*/  FSETP.NE.AND P0, PT, R7.reuse, -R6, PT ;  /* 0x800000060700720b */ /* 0x042fe20003f05000 */
[----:B------:R-:W-:Y:S01]  /*7720*/  FADD R3, R7, R6 ;  /* 0x0000000607037221 */ /* 0x000fe20000000000 */
[----:B------:R-:W-:Y:S01]  /*7730*/  MOV R6, 0x3f800000 ;  /* 0x3f80000000067802 */ /* 0x000fe20000000f00 */
[----:B--2---:R-:W-:-:S10]  /*7740*/  FADD R4, R21, R120 ;  /* 0x0000007815047221 */ /* 0x004fd40000000000 */
[----:B------:R-:W-:Y:S05]  /*7750*/  @!P0 BRA `(.L_x_54) ;  /* 0x0000000000548947 */ /* 0x000fea0003800000 */
[----:B------:R-:W-:Y:S01]  /*7760*/  VIADD R0, R3, 0x1800000 ;  /* 0x0180000003007836 */ /* 0x000fe20000000000 */
[----:B------:R-:W-:Y:S04]  /*7770*/  BSSY B1, `(.L_x_55) ;  /* 0x000000c000017945 */ /* 0x000fe80003800000 */
[----:B------:R-:W-:-:S04]  /*7780*/  LOP3.LUT R0, R0, 0x7f800000, RZ, 0xc0, !PT ;  /* 0x7f80000000007812 */ /* 0x000fc800078ec0ff */
[----:B------:R-:W-:-:S13]  /*7790*/  ISETP.GT.U32.AND P0, PT, R0, 0x1ffffff, PT ;  /* 0x01ffffff0000780c */ /* 0x000fda0003f04070 */
[----:B------:R-:W-:Y:S05]  /*77a0*/  @P0 BRA `(.L_x_56) ;  /* 0x0000000000100947 */ /* 0x000fea0003800000 */
[----:B------:R-:W-:-:S07]  /*77b0*/  MOV R20, 0x77d0 ;  /* 0x000077d000147802 */ /* 0x000fce0000000f00 */
[----:B------:R-:W-:Y:S05]  /*77c0*/  CALL.REL.NOINC `($__internal_0_$__cuda_sm20_rcp_rn_f32_slowpath) ;  /* 0x0000004400f87944 */ /* 0x000fea0003c00000 */
[----:B------:R-:W-:Y:S01]  /*77d0*/  MOV R6, R0 ;  /* 0x0000000000067202 */ /* 0x000fe20000000f00 */
[----:B------:R-:W-:Y:S06]  /*77e0*/  BRA `(.L_x_57) ;  /* 0x0000000000107947 */ /* 0x000fec0003800000 */
.L_x_56:
[----:B------:R-:W1:Y:S02]  /*77f0*/  MUFU.RCP R6, R3 ;  /* 0x0000000300067308 */ /* 0x000e640000001000 */
[----:B-1----:R-:W-:-:S04]  /*7800*/  FFMA R0, R3, R6, -1 ;  /* 0xbf80000003007423 */ /* 0x002fc80000000006 */
[----:B------:R-:W-:-:S04]  /*7810*/  FADD.FTZ R7, -R0, -RZ ;  /* 0x800000ff00077221 */ /* 0x000fc80000010100 */
[----:B------:R-:W-:-:S07]  /*7820*/  FFMA R6, R6, R7, R6 ;  /* 0x0000000706067223 */ /* 0x000fce0000000006 */
.L_x_57:
[----:B------:R-:W-:Y:S05]  /*7830*/  BSYNC B1 ;  /* 0x0000000000017941 */ /* 0x000fea0003800000 */
.L_x_55:
[----:B------:R-:W-:Y:S01]  /*7840*/  FSETP.GEU.AND P0, PT, |R3|, 1.175494350822287508e-38, PT ;  /* 0x008000000300780b */ /* 0x000fe20003f0e200 */
[----:B------:R-:W-:-:S12]  /*7850*/  ULDC UR4, c[0x0][0x600] ;  /* 0x0001800000047ab9 */ /* 0x000fd80000000800 */
[----:B------:R-:W-:-:S04]  /*7860*/  @!P0 FMUL R3, R3, 16777216 ;  /* 0x4b80000003038820 */ /* 0x000fc80000400000 */
[----:B------:R-:W1:Y:S02]  /*7870*/  MUFU.LG2 R0, R3 ;  /* 0x0000000300007308 */ /* 0x000e640000000c00 */
[----:B-1----:R-:W-:-:S04]  /*7880*/  @!P0 FADD R0, R0, -24 ;  /* 0xc1c0000000008421 */ /* 0x002fc80000000000 */
[----:B------:R-:W-:-:S04]  /*7890*/  FMUL R11, R0, 0.69314718246459960938 ;  /* 0x3f317218000b7820 */ /* 0x000fc80000400000 */
[----:B------:R-:W-:-:S07]  /*78a0*/  FFMA R11, R10, UR4, R11 ;  /* 0x000000040a0b7c23 */ /* 0x000fce000800000b */
.L_x_54:
[----:B------:R-:W-:Y:S05]  /*78b0*/  BSYNC B0 ;  /* 0x0000000000007941 */ /* 0x000fea0003800000 */
.L_x_53:
[----:B------:R-:W-:Y:S01]  /*78c0*/  FSETP.NE.AND P0, PT, R21, -R120, PT ;  /* 0x800000781500720b */ /* 0x000fe20003f05000 */
[----:B------:R-:W-:Y:S01]  /*78d0*/  ULDC UR4, c[0x0][0x608] ;  /* 0x0001820000047ab9 */ /* 0x000fe20000000800 */
[----:B------:R-:W-:Y:S01]  /*78e0*/  BSSY B0, `(.L_x_58) ;  /* 0x0000049000007945 */ /* 0x000fe20003800000 */
[----:B------:R-:W-:-:S04]  /*78f0*/  FMUL R6, R6, UR4 ;  /* 0x0000000406067c20 */ /* 0x000fc80008400000 */
        /* <DEDUP_REMOVED lines=48> */
[----:B------:R-:W-:Y:S06]  /*7c00*/  @!P0 BRA `(.L_x_59) ;  /* 0x0000000000588947 */ /* 0x000fec0003800000 */
[----:B------:R-:W-:Y:S01]  /*7c10*/  IADD3 R0, R4, 0x1800000, RZ ;  /* 0x0180000004007810 */ /* 0x000fe20007ffe0ff */
[----:B------:R-:W-:Y:S03]  /*7c20*/  BSSY B1, `(.L_x_60) ;  /* 0x000000d000017945 */ /* 0x000fe60003800000 */
[----:B------:R-:W-:-:S04]  /*7c30*/  LOP3.LUT R0, R0, 0x7f800000, RZ, 0xc0, !PT ;  /* 0x7f80000000007812 */ /* 0x000fc800078ec0ff */
[----:B------:R-:W-:-:S13]  /*7c40*/  ISETP.GT.U32.AND P0, PT, R0, 0x1ffffff, PT ;  /* 0x01ffffff0000780c */ /* 0x000fda0003f04070 */
[----:B------:R-:W-:Y:S05]  /*7c50*/  @P0 BRA `(.L_x_61) ;  /* 0x0000000000140947 */ /* 0x000fea0003800000 */
[----:B------:R-:W-:Y:S02]  /*7c60*/  MOV R3, R4 ;  /* 0x0000000400037202 */ /* 0x000fe40000000f00 */
[----:B------:R-:W-:-:S07]  /*7c70*/  MOV R20, 0x7c90 ;  /* 0x00007c9000147802 */ /* 0x000fce0000000f00 */
[----:B------:R-:W-:Y:S05]  /*7c80*/  CALL.REL.NOINC `($__internal_0_$__cuda_sm20_rcp_rn_f32_slowpath) ;  /* 0x0000004000c87944 */ /* 0x000fea0003c00000 */
[----:B------:R-:W-:Y:S01]  /*7c90*/  MOV R8, R0 ;  /* 0x0000000000087202 */ /* 0x000fe20000000f00 */
[----:B------:R-:W-:Y:S06]  /*7ca0*/  BRA `(.L_x_62) ;  /* 0x0000000000107947 */ /* 0x000fec0003800000 */
.L_x_61:
[----:B------:R-:W1:Y:S02]  /*7cb0*/  MUFU.RCP R3, R4 ;  /* 0x0000000400037308 */ /* 0x000e640000001000 */
[----:B-1----:R-:W-:-:S04]  /*7cc0*/  FFMA R0, R4, R3, -1 ;  /* 0xbf80000004007423 */ /* 0x002fc80000000003 */
[----:B------:R-:W-:-:S04]  /*7cd0*/  FADD.FTZ R0, -R0, -RZ ;  /* 0x800000ff00007221 */ /* 0x000fc80000010100 */
[----:B------:R-:W-:-:S07]  /*7ce0*/  FFMA R8, R3, R0, R3 ;  /* 0x0000000003087223 */ /* 0x000fce0000000003 */
.L_x_62:
[----:B------:R-:W-:Y:S05]  /*7cf0*/  BSYNC B1 ;  /* 0x0000000000017941 */ /* 0x000fea0003800000 */
.L_x_60:
[----:B------:R-:W-:Y:S01]  /*7d00*/  FSETP.GEU.AND P0, PT, |R4|, 1.175494350822287508e-38, PT ;  /* 0x008000000400780b */ /* 0x000fe20003f0e200 */
[----:B------:R-:W-:-:S12]  /*7d10*/  ULDC UR4, c[0x0][0x600] ;  /* 0x0001800000047ab9 */ /* 0x000fd80000000800 */
[----:B------:R-:W-:-:S04]  /*7d20*/  @!P0 FMUL R4, R4, 16777216 ;  /* 0x4b80000004048820 */ /* 0x000fc80000400000 */
[----:B------:R-:W1:Y:S02]  /*7d30*/  MUFU.LG2 R0, R4 ;  /* 0x0000000400007308 */ /* 0x000e640000000c00 */
[----:B-1----:R-:W-:-:S04]  /*7d40*/  @!P0 FADD R0, R0, -24 ;  /* 0xc1c0000000008421 */ /* 0x002fc80000000000 */
[----:B------:R-:W-:-:S04]  /*7d50*/  FMUL R0, R0, 0.69314718246459960938 ;  /* 0x3f31721800007820 */ /* 0x000fc80000400000 */
[----:B------:R-:W-:-:S07]  /*7d60*/  FFMA R9, R5, UR4, R0 ;  /* 0x0000000405097c23 */ /* 0x000fce0008000000 */
.L_x_59:
[----:B------:R-:W-:Y:S05]  /*7d70*/  BSYNC B0 ;  /* 0x0000000000007941 */ /* 0x000fea0003800000 */
.L_x_58:
[----:B------:R-:W-:Y:S01]  /*7d80*/  R2UR UR4, R12 ;  /* 0x000000000c0472ca */ /* 0x000fe200000e0000 */
[----:B------:R-:W-:Y:S01]  /*7d90*/  UISETP.NE.AND UP0, UPT, UR61, 0x1, UPT ;  /* 0x000000013d00788c */ /* 0x000fe2000bf05270 */
[----:B------:R-:W-:Y:S01]  /*7da0*/  SHF.L.U32 R0, R153, 0x1f, RZ ;  /* 0x0000001f99007819 */ /* 0x000fe200000006ff */
[----:B------:R-:W-:Y:S01]  /*7db0*/  UISETP.NE.AND UP1, UPT, UR61, 0x2, UPT ;  /* 0x000000023d00788c */ /* 0x000fe2000bf25270 */
[----:B------:R-:W-:Y:S01]  /*7dc0*/  LOP3.LUT P0, RZ, R2, 0x3, RZ, 0xc0, !PT ;  /* 0x0000000302ff7812 */ /* 0x000fe2000780c0ff */
[----:B------:R-:W-:-:S07]  /*7dd0*/  USHF.L.U32 UR42, UR47, 0x6, URZ ;  /* 0x000000062f2a7899 */ /* 0x000fce000800063f */
[----:B------:R-:W-:Y:S01]  /*7de0*/  @!UP0 ULOP3.LUT UP2, URZ, UR45, 0x2, URZ, 0xc0, !UPT ;  /* 0x000000022d3f8892 */ /* 0x000fe2000f84c03f */
[----:B------:R-:W1:Y:S01]  /*7df0*/  SYNCS.PHASECHK.TRANS64.TRYWAIT P1, [UR4+0x8], R0 ;  /* 0x00000800ff0075a7 */ /* 0x000e620008020144 */
[----:B------:R-:W-:Y:S02]  /*7e00*/  @!UP0 ULOP3.LUT UR45, UR45, 0x1, URZ, 0xc0, !UPT ;  /* 0x000000012d2d8892 */ /* 0x000fe4000f8ec03f */
[----:B------:R-:W-:Y:S02]  /*7e10*/  @!UP0 USEL UR5, URZ, 0x1, UP2 ;  /* 0x000000013f058887 */ /* 0x000fe40009000000 */
[----:B------:R-:W-:Y:S02]  /*7e20*/  @!UP1 UIADD3 UR6, UR45, 0x1, URZ ;  /* 0x000000012d069890 */ /* 0x000fe4000fffe03f */
[----:B------:R-:W-:Y:S02]  /*7e30*/  @!UP0 ULOP3.LUT UR60, UR60, UR5, URZ, 0x3c, !UPT ;  /* 0x000000053c3c8292 */ /* 0x000fe4000f8e3c3f */
[----:B------:R-:W-:Y:S01]  /*7e40*/  @!UP1 UISETP.GT.U32.AND UP2, UPT, UR6, 0x1, UPT ;  /* 0x000000010600988c */ /* 0x000fe2000bf44070 */
[----:B------:R-:W-:Y:S01]  /*7e50*/  ULDC UR4, c[0x0][0x608] ;  /* 0x0001820000047ab9 */ /* 0x000fe20000000800 */
[----:B------:R-:W-:Y:S01]  /*7e60*/  @!UP1 ULOP3.LUT UR45, UR45, 0x1, URZ, 0xc, !UPT ;  /* 0x000000012d2d9892 */ /* 0x000fe2000f8e0c3f */
[----:B------:R-:W-:Y:S01]  /*7e70*/  FMUL R8, R8, UR4 ;  /* 0x0000000408087c20 */ /* 0x000fe20008400000 */
[----:B------:R-:W-:-:S04]  /*7e80*/  @!UP1 USEL UR5, URZ, 0x1, !UP2 ;  /* 0x000000013f059887 */ /* 0x000fc8000d000000 */
[----:B------:R-:W-:Y:S01]  /*7e90*/  @!UP1 ULOP3.LUT UR60, UR60, UR5, URZ, 0x3c, !UPT ;  /* 0x000000053c3c9292 */ /* 0x000fe2000f8e3c3f */
[----:B-1----:R-:W-:Y:S11]  /*7ea0*/  @!P1 BRA `(.L_x_63) ;  /* 0x0000003c00449947 */ /* 0x002ff60003800000 */
.L_x_135:
[----:B------:R-:W-:Y:S04]  /*7eb0*/  BSSY B0, `(.L_x_64) ;  /* 0x000001c000007945 */ /* 0x000fe80003800000 */
[----:B------:R-:W-:Y:S05]  /*7ec0*/  @P0 BRA `(.L_x_65) ;  /* 0x0000000000680947 */ /* 0x000fea0003800000 */
[----:B------:R-:W2:Y:S01]  /*7ed0*/  LDC R4, c[0x0][0xa10] ;  /* 0x00028400ff047b82 */ /* 0x000ea20000000800 */
[----:B------:R-:W-:Y:S01]  /*7ee0*/  R2UR UR4, R152 ;  /* 0x00000000980472ca */ /* 0x000fe200000e0000 */
[----:B------:R-:W-:Y:S01]  /*7ef0*/  ULDC.64 UR6, c[0x0][0x208] ;  /* 0x0000820000067ab9 */ /* 0x000fe20000000a00 */
[----:B-1----:R-:W-:Y:S02]  /*7f00*/  LOP3.LUT R0, R2, 0x60, RZ, 0xc0, !PT ;  /* 0x0000006002007812 */ /* 0x002fe400078ec0ff */
[----:B------:R-:W-:Y:S02]  /*7f10*/  SHF.R.U32.HI R3, RZ, 0x2, R2 ;  /* 0x00000002ff037819 */ /* 0x000fe40000011602 */
[----:B------:R-:W-:Y:S01]  /*7f20*/  SHF.R.U32.HI R0, RZ, 0x5, R0 ;  /* 0x00000005ff007819 */ /* 0x000fe20000011600 */
[----:B------:R-:W1:Y:S01]  /*7f30*/  LDC.64 R6, c[0x0][0x688] ;  /* 0x0001a200ff067b82 */ /* 0x000e620000000a00 */
[----:B------:R-:W-:Y:S02]  /*7f40*/  IADD3 R5, RZ, -UR46, RZ ;  /* 0x8000002eff057c10 */ /* 0x000fe4000fffe0ff */
[----:B------:R-:W-:-:S02]  /*7f50*/  LOP3.LUT R3, R3, 0x7, RZ, 0xc0, !PT ;  /* 0x0000000703037812 */ /* 0x000fc400078ec0ff */
[----:B------:R-:W-:-:S04]  /*7f60*/  SHF.L.U32 R0, R0, 0x4, RZ ;  /* 0x0000000400007819 */ /* 0x000fc800000006ff */
[----:B------:R-:W-:Y:S01]  /*7f70*/  LOP3.LUT R3, R0, 0xfffffff0, R3, 0xe2, !PT ;  /* 0xfffffff000037812 */ /* 0x000fe200078ee203 */
[----:B--2---:R-:W-:Y:S01]  /*7f80*/  IMAD R5, R4, R5, UR4 ;  /* 0x0000000404057e24 */ /* 0x004fe2000f8e0205 */
[----:B------:R-:W-:-:S03]  /*7f90*/  ULDC UR4, c[0x0][0x288] ;  /* 0x0000a20000047ab9 */ /* 0x000fc60000000800 */
[----:B-1----:R-:W-:Y:S02]  /*7fa0*/  IMAD R0, R5, R6, UR42 ;  /* 0x0000002a05007e24 */ /* 0x002fe4000f8e0206 */
[----:B------:R-:W-:Y:S02]  /*7fb0*/  VIADD R5, R3, UR42 ;  /* 0x0000002a03057c36 */ /* 0x000fe40008000000 */
[----:B------:R-:W-:-:S03]  /*7fc0*/  IMAD R0, R7, UR44, R0 ;  /* 0x0000002c07007c24 */ /* 0x000fc6000f8e0200 */
[----:B------:R-:W-:Y:S02]  /*7fd0*/  IADD3 R4, R5, 0x8, RZ ;  /* 0x0000000805047810 */ /* 0x000fe40007ffe0ff */
[----:B------:R-:W-:Y:S02]  /*7fe0*/  IADD3 R3, P2, R3, R0, RZ ;  /* 0x0000000003037210 */ /* 0x000fe40007f5e0ff */
[----:B------:R-:W-:Y:S02]  /*7ff0*/  ISETP.GE.U32.AND P0, PT, R5, UR4, PT ;  /* 0x0000000405007c0c */ /* 0x000fe4000bf06070 */
[----:B------:R-:W-:Y:S01]  /*8000*/  ISETP.GE.U32.AND P1, PT, R4, UR4, PT ;  /* 0x0000000404007c0c */ /* 0x000fe2000bf26070 */
[----:B------:R-:W-:Y:S01]  /*8010*/  ULDC.64 UR4, c[0x0][0x680] ;  /* 0x0001a00000047ab9 */ /* 0x000fe20000000a00 */
[----:B------:R-:W-:Y:S02]  /*8020*/  LEA.HI.X.SX32 R0, R0, RZ, 0x1, P2 ;  /* 0x000000ff00007211 */ /* 0x000fe400010f0eff */
[----:B------:R-:W-:-:S04]  /*8030*/  LEA R4, P2, R3, UR4, 0x2 ;  /* 0x0000000403047c11 */ /* 0x000fc8000f8410ff */
[----:B------:R-:W-:-:S05]  /*8040*/  LEA.HI.X R5, R3, UR5, R0, 0x2, P2 ;  /* 0x0000000503057c11 */ /* 0x000fca00090f1400 */
[----:B------:R2:W-:Y:S04]  /*8050*/  @!P0 STG.E desc[UR6][R4.64], R11 ;  /* 0x0000000b04008986 */ /* 0x0005e8000c101906 */
[----:B------:R2:W-:Y:S02]  /*8060*/  @!P1 STG.E desc[UR6][R4.64+0x20], R9 ;  /* 0x0000200904009986 */ /* 0x0005e4000c101906 */
.L_x_65:
[----:B------:R-:W-:Y:S05]  /*8070*/  BSYNC B0 ;  /* 0x0000000000007941 */ /* 0x000fea0003800000 */
.L_x_64:
[----:B------:R-:W-:Y:S01]  /*8080*/  ULDC.64 UR4, c[0x0][0x730] ;  /* 0x0001cc0000047ab9 */ /* 0x000fe20000000a00 */
[-C--:B------:R-:W-:Y:S01]  /*8090*/  FMUL R120, R26, R8.reuse ;  /* 0x000000081a787220 */ /* 0x080fe20000400000 */
[----:B------:R-:W-:Y:S01]  /*80a0*/  ISETP.NE.U32.AND P0, PT, RZ, UR4, PT ;  /* 0x00000004ff007c0c */ /* 0x000fe2000bf05070 */
[-C--:B------:R-:W-:Y:S01]  /*80b0*/  FMUL R27, R27, R8.reuse ;  /* 0x000000081b1b7220 */ /* 0x080fe20000400000 */
[-C--:B------:R-:W-:Y:S01]  /*80c0*/  FMUL R121, R30, R8.reuse ;  /* 0x000000081e797220 */ /* 0x080fe20000400000 */
[-C--:B------:R-:W-:Y:S01]  /*80d0*/  FMUL R31, R31, R8.reuse ;  /* 0x000000081f1f7220 */ /* 0x080fe20000400000 */
[----:B------:R-:W-:Y:S01]  /*80e0*/  ISETP.NE.AND.EX P0, PT, RZ, UR5, PT, P0 ;  /* 0x00000005ff007c0c */ /* 0x000fe2000bf05300 */
        /* <DEDUP_REMOVED lines=44> */
[----:B------:R-:W-:Y:S06]  /*83b0*/  @P0 BRA `(.L_x_66) ;  /* 0x0000000000280947 */ /* 0x000fec0003800000 */
[----:B------:R-:W-:Y:S02]  /*83c0*/  ULDC.64 UR4, c[0x0][0x728] ;  /* 0x0001ca0000047ab9 */ /* 0x000fe40000000a00 */
[----:B------:R-:W-:-:S04]  /*83d0*/  ISETP.NE.U32.AND P0, PT, RZ, UR4, PT ;  /* 0x00000004ff007c0c */ /* 0x000fc8000bf05070 */
[----:B------:R-:W-:-:S13]  /*83e0*/  ISETP.NE.AND.EX P0, PT, RZ, UR5, PT, P0 ;  /* 0x00000005ff007c0c */ /* 0x000fda000bf05300 */
[----:B------:R-:W-:Y:S05]  /*83f0*/  @!P0 BRA `(.L_x_67) ;  /* 0x0000000000108947 */ /* 0x000fea0003800000 */
[----:B--2---:R-:W2:Y:S01]  /*8400*/  LDC.64 R4, c[0x0][0x728] ;  /* 0x0001ca00ff047b82 */ /* 0x004ea20000000a00 */
[----:B------:R-:W-:Y:S02]  /*8410*/  ULDC.64 UR4, c[0x0][0x208] ;  /* 0x0000820000047ab9 */ /* 0x000fe40000000a00 */
[----:B--2---:R3:W5:Y:S01]  /*8420*/  LDG.E R23, desc[UR4][R4.64] ;  /* 0x0000000404177981 */ /* 0x004762000c1e1900 */
[----:B------:R-:W-:Y:S05]  /*8430*/  BRA `(.L_x_66) ;  /* 0x0000000000087947 */ /* 0x000fea0003800000 */
.L_x_67:
[----:B------:R-:W-:Y:S02]  /*8440*/  ULDC UR4, c[0x0][0x720] ;  /* 0x0001c80000047ab9 */ /* 0x000fe40000000800 */
[----:B------:R-:W-:-:S07]  /*8450*/  MOV R23, UR4 ;  /* 0x0000000400177c02 */ /* 0x000fce0008000f00 */
.L_x_66:
[----:B-1----:R-:W-:-:S04]  /*8460*/  MOV R0, RZ ;  /* 0x000000ff00007202 */ /* 0x002fc80000000f00 */
[----:B------:R-:W-:-:S13]  /*8470*/  LOP3.LUT P0, RZ, R0, 0x1bf, RZ, 0xc0, !PT ;  /* 0x000001bf00ff7812 */ /* 0x000fda000780c0ff */
[----:B------:R-:W-:Y:S05]  /*8480*/  @!P0 BRA `(.L_x_68) ;  /* 0x0000000000408947 */ /* 0x000fea0003800000 */
[----:B------:R-:W-:Y:S01]  /*8490*/  MOV R14, 0x0 ;  /* 0x00000000000e7802 */ /* 0x000fe20000000f00 */
[----:B------:R-:W-:Y:S01]  /*84a0*/  ULDC.64 UR4, c[0x4][0x70] ;  /* 0x01001c0000047ab9 */ /* 0x000fe20000000a00 */
[----:B------:R-:W-:Y:S01]  /*84b0*/  ULDC.64 UR6, c[0x4][0x8] ;  /* 0x0100020000067ab9 */ /* 0x000fe20000000a00 */
[----:B--23--:R-:W-:Y:S01]  /*84c0*/  MOV R4, UR4 ;  /* 0x0000000400047c02 */ /* 0x00cfe20008000f00 */
[----:B------:R-:W-:Y:S01]  /*84d0*/  IMAD.U32 R10, RZ, RZ, UR6 ;  /* 0x00000006ff0a7e24 */ /* 0x000fe2000f8e00ff */
[----:B------:R-:W-:Y:S01]  /*84e0*/  MOV R5, UR5 ;  /* 0x0000000500057c02 */ /* 0x000fe20008000f00 */
[----:B------:R-:W1:Y:S01]  /*84f0*/  LDC.64 R14, c[0x4][R14] ;  /* 0x010000000e0e7b82 */ /* 0x000e620000000a00 */
[----:B------:R-:W-:Y:S01]  /*8500*/  ULDC.64 UR4, c[0x4][0x78] ;  /* 0x01001e0000047ab9 */ /* 0x000fe20000000a00 */
[----:B------:R-:W-:Y:S02]  /*8510*/  MOV R11, UR7 ;  /* 0x00000007000b7c02 */ /* 0x000fe40008000f00 */
[----:B------:R-:W-:-:S02]  /*8520*/  MOV R6, UR4 ;  /* 0x0000000400067c02 */ /* 0x000fc40008000f00 */
[----:B------:R-:W-:Y:S02]  /*8530*/  MOV R7, UR5 ;  /* 0x0000000500077c02 */ /* 0x000fe40008000f00 */
[----:B------:R-:W-:Y:S02]  /*8540*/  MOV R8, 0x70 ;  /* 0x0000007000087802 */ /* 0x000fe40000000f00 */
[----:B------:R-:W-:Y:S02]  /*8550*/  MOV R12, 0x1 ;  /* 0x00000001000c7802 */ /* 0x000fe40000000f00 */
[----:B------:R-:W-:-:S07]  /*8560*/  MOV R13, RZ ;  /* 0x000000ff000d7202 */ /* 0x000fce0000000f00 */
[----:B------:R-:W-:-:S07]  /*8570*/  LEPC R20, `(.L_x_68) ;  /* 0x000000001014794e */ /* 0x000fce0000000000 */
[----:B-1---5:R-:W-:Y:S05]  /*8580*/  CALL.ABS.NOINC R14 ;  /* 0x000000000e007343 */ /* 0x022fea0003c00000 */
.L_x_68:
[----:B------:R-:W-:Y:S02]  /*8590*/  MOV R30, UR37 ;  /* 0x00000025001e7c02 */ /* 0x000fe40008000f00 */
[----:B------:R-:W-:-:S05]  /*85a0*/  MOV R3, UR61 ;  /* 0x0000003d00037c02 */ /* 0x000fca0008000f00 */
[----:B------:R-:W-:-:S05]  /*85b0*/  IMAD R30, R3, 0x2200, R30 ;  /* 0x00002200031e7824 */ /* 0x000fca00078e021e */
[----:B------:R-:W-:-:S04]  /*85c0*/  IADD3 R26, R30, 0x27e00, RZ ;  /* 0x00027e001e1a7810 */ /* 0x000fc80007ffe0ff */
[----:B------:R-:W-:-:S13]  /*85d0*/  LOP3.LUT P0, RZ, R26, 0x1b0, RZ, 0xc0, !PT ;  /* 0x000001b01aff7812 */ /* 0x000fda000780c0ff */
[----:B------:R-:W-:Y:S05]  /*85e0*/  @!P0 BRA `(.L_x_69) ;  /* 0x0000000000408947 */ /* 0x000fea0003800000 */
[----:B------:R-:W-:Y:S01]  /*85f0*/  MOV R14, 0x0 ;  /* 0x00000000000e7802 */ /* 0x000fe20000000f00 */
[----:B------:R-:W-:Y:S01]  /*8600*/  ULDC.64 UR4, c[0x4][0x70] ;  /* 0x01001c0000047ab9 */ /* 0x000fe20000000a00 */
[----:B------:R-:W-:Y:S01]  /*8610*/  ULDC.64 UR6, c[0x4][0x78] ;  /* 0x01001e0000067ab9 */ /* 0x000fe20000000a00 */
[----:B--23--:R-:W-:Y:S01]  /*8620*/  IMAD.U32 R4, RZ, RZ, UR4 ;  /* 0x00000004ff047e24 */ /* 0x00cfe2000f8e00ff */
[----:B------:R-:W-:Y:S01]  /*8630*/  MOV R5, UR5 ;  /* 0x0000000500057c02 */ /* 0x000fe20008000f00 */
[----:B------:R-:W-:Y:S01]  /*8640*/  ULDC.64 UR4, c[0x4][0x10] ;  /* 0x0100040000047ab9 */ /* 0x000fe20000000a00 */
[----:B------:R-:W1:Y:S01]  /*8650*/  LDC.64 R14, c[0x4][R14] ;  /* 0x010000000e0e7b82 */ /* 0x000e620000000a00 */
[----:B------:R-:W-:Y:S01]  /*8660*/  MOV R6, UR6 ;  /* 0x0000000600067c02 */ /* 0x000fe20008000f00 */
[----:B------:R-:W-:Y:S01]  /*8670*/  IMAD.MOV.U32 R13, RZ, RZ, RZ ;  /* 0x000000ffff0d7224 */ /* 0x000fe200078e00ff */
[----:B------:R-:W-:Y:S02]  /*8680*/  MOV R7, UR7 ;  /* 0x0000000700077c02 */ /* 0x000fe40008000f00 */
[----:B------:R-:W-:-:S02]  /*8690*/  MOV R10, UR4 ;  /* 0x00000004000a7c02 */ /* 0x000fc40008000f00 */
[----:B------:R-:W-:Y:S02]  /*86a0*/  MOV R11, UR5 ;  /* 0x00000005000b7c02 */ /* 0x000fe40008000f00 */
[----:B------:R-:W-:Y:S02]  /*86b0*/  MOV R8, 0x70 ;  /* 0x0000007000087802 */ /* 0x000fe40000000f00 */
[----:B------:R-:W-:-:S07]  /*86c0*/  MOV R12, 0x1 ;  /* 0x00000001000c7802 */ /* 0x000fce0000000f00 */
[----:B------:R-:W-:-:S07]  /*86d0*/  LEPC R20, `(.L_x_69) ;  /* 0x000000001014794e */ /* 0x000fce0000000000 */
[----:B-1---5:R-:W-:Y:S05]  /*86e0*/  CALL.ABS.NOINC R14 ;  /* 0x000000000e007343 */ /* 0x022fea0003c00000 */
.L_x_69:
[C---:B------:R-:W-:Y:S01]  /*86f0*/  SHF.L.U32 R0, R2.reuse, 0x4, RZ ;  /* 0x0000000402007819 */ /* 0x040fe200000006ff */
[----:B------:R-:W-:Y:S01]  /*8700*/  ULDC.64 UR4, c[0x0][0x730] ;  /* 0x0001cc0000047ab9 */ /* 0x000fe20000000a00 */
[----:B------:R-:W-:Y:S02]  /*8710*/  SHF.L.U32 R3, R2, 0x5, RZ ;  /* 0x0000000502037819 */ /* 0x000fe400000006ff */
[----:B------:R-:W-:Y:S02]  /*8720*/  LOP3.LUT R0, R0, 0x600, RZ, 0xc0, !PT ;  /* 0x0000060000007812 */ /* 0x000fe400078ec0ff */
[----:B--23--:R-:W-:Y:S02]  /*8730*/  LOP3.LUT R4, R3, 0xc0, RZ, 0xc0, !PT ;  /* 0x000000c003047812 */ /* 0x00cfe400078ec0ff */
[----:B------:R-:W-:Y:S02]  /*8740*/  LOP3.LUT R0, R0, 0x20, R3, 0xf8, !PT ;  /* 0x0000002000007812 */ /* 0x000fe400078ef803 */
[----:B------:R-:W-:-:S02]  /*8750*/  SHF.R.U32.HI R5, RZ, 0x1, R2 ;  /* 0x00000001ff057819 */ /* 0x000fc40000011602 */
[----:B------:R-:W-:Y:S02]  /*8760*/  LOP3.LUT R3, R0, 0x100, R3, 0xf8, !PT ;  /* 0x0000010000037812 */ /* 0x000fe400078ef803 */
[----:B------:R-:W-:Y:S02]  /*8770*/  LOP3.LUT R0, R2, 0x7f, RZ, 0xc0, !PT ;  /* 0x0000007f02007812 */ /* 0x000fe400078ec0ff */
[----:B------:R-:W-:Y:S01]  /*8780*/  ISETP.NE.U32.AND P0, PT, RZ, UR4, PT ;  /* 0x00000004ff007c0c */ /* 0x000fe2000bf05070 */
[----:B------:R-:W-:Y:S01]  /*8790*/  ULDC UR4, c[0x0][0x720] ;  /* 0x0001c80000047ab9 */ /* 0x000fe20000000800 */
[----:B------:R-:W-:Y:S02]  /*87a0*/  IADD3 R0, R0, 0x1f, RZ ;  /* 0x0000001f00007810 */ /* 0x000fe40007ffe0ff */
[----:B------:R-:W-:Y:S02]  /*87b0*/  LOP3.LUT R4, R4, 0x8, R5, 0xf8, !PT ;  /* 0x0000000804047812 */ /* 0x000fe400078ef805 */
[----:B------:R-:W-:-:S02]  /*87c0*/  ISETP.NE.AND.EX P0, PT, RZ, UR5, PT, P0 ;  /* 0x00000005ff007c0c */ /* 0x000fc4000bf05300 */
[----:B------:R-:W-:Y:S02]  /*87d0*/  ISETP.GT.U32.AND P1, PT, R0, 0x3e, PT ;  /* 0x0000003e0000780c */ /* 0x000fe40003f24070 */
[----:B------:R-:W-:Y:S02]  /*87e0*/  SHF.L.U32 R5, R2, 0x2, RZ ;  /* 0x0000000202057819 */ /* 0x000fe400000006ff */
[----:B-----5:R-:W-:Y:S02]  /*87f0*/  FSEL R122, R23, UR4, !P0 ;  /* 0x00000004177a7c08 */ /* 0x020fe4000c000000 */
[----:B------:R-:W-:Y:S02]  /*8800*/  LOP3.LUT R4, R4, 0x18, R5, 0x78, !PT ;  /* 0x0000001804047812 */ /* 0x000fe400078e7805 */
[----:B------:R-:W-:Y:S01]  /*8810*/  LOP3.LUT P0, RZ, R2, 0x4, RZ, 0xc0, !PT ;  /* 0x0000000402ff7812 */ /* 0x000fe2000780c0ff */
[----:B------:R-:W-:Y:S01]  /*8820*/  FMUL R5, R120, R122 ;  /* 0x0000007a78057220 */ /* 0x000fe20000400000 */
[----:B------:R-:W-:Y:S01]  /*8830*/  LOP3.LUT R3, R3, R4, RZ, 0xfc, !PT ;  /* 0x0000000403037212 */ /* 0x000fe200078efcff */
        /* <DEDUP_REMOVED lines=15> */
[----:B------:R-:W-:Y:S01]  /*8930*/  MOV R21, 0x20 ;  /* 0x0000002000157802 */ /* 0x000fe20000000f00 */
        /* <DEDUP_REMOVED lines=18> */
[----:B------:R-:W-:Y:S01]  /*8a60*/  F2FP.BF16.F32.PACK_AB R5, R0, R5 ;  /* 0x000000050005723e */ /* 0x000fe200000010ff */
[----:B------:R-:W-:Y:S01]  /*8a70*/  FMUL R41, R41, R122 ;  /* 0x0000007a29297220 */ /* 0x000fe20000400000 */
[----:B------:R-:W-:Y:S01]  /*8a80*/  F2FP.BF16.F32.PACK_AB R6, R29, R6 ;  /* 0x000000061d06723e */ /* 0x000fe200000010ff */
[-C--:B------:R-:W-:Y:S01]  /*8a90*/  FMUL R40, R40, R122.reuse ;  /* 0x0000007a28287220 */ /* 0x080fe20000400000 */
[----:B------:R-:W-:Y:S01]  /*8aa0*/  F2FP.BF16.F32.PACK_AB R7, R8, R7 ;  /* 0x000000070807723e */ /* 0x000fe200000010ff */
[-C--:B------:R-:W-:Y:S01]  /*8ab0*/  FMUL R45, R45, R122.reuse ;  /* 0x0000007a2d2d7220 */ /* 0x080fe20000400000 */
        /* <DEDUP_REMOVED lines=64> */
[----:B------:R-:W-:Y:S02]  /*8ec0*/  SEL R21, R21, 0xffffffe0, !P0 ;  /* 0xffffffe015157807 */ /* 0x000fe40004000000 */
[C---:B------:R-:W-:Y:S02]  /*8ed0*/  LEA R0, R3.reuse, R26, 0x1 ;  /* 0x0000001a03007211 */ /* 0x040fe400078e08ff */
[----:B------:R-:W-:Y:S01]  /*8ee0*/  LEA R29, R3, R30, 0x1 ;  /* 0x0000001e031d7211 */ /* 0x000fe200078e08ff */
[----:B------:R-:W-:Y:S06]  /*8ef0*/  @P1 BRA `(.L_x_70) ;  /* 0x0000000000041947 */ /* 0x000fec0003800000 */
[----:B------:R-:W-:-:S04]  /*8f00*/  DEPBAR.LE SB0, 0x1 ;  /* 0x000080400000791a */ /* 0x000fc80000000000 */
.L_x_70:
[----:B------:R-:W-:Y:S05]  /*8f10*/  WARPSYNC.ALL ;  /* 0x0000000000007948 */ /* 0x000fea0003800000 */
[----:B------:R-:W-:Y:S01]  /*8f20*/  BAR.SYNC.DEFER_BLOCKING 0x1, 0x80 ;  /* 0x0042000000007b1d */ /* 0x000fe20000010000 */
[----:B------:R-:W-:Y:S01]  /*8f30*/  IMAD.IADD R3, R0, 0x1, R21 ;  /* 0x0000000100037824 */ /* 0x000fe200078e0215 */
[----:B------:R-:W-:Y:S02]  /*8f40*/  F2FP.BF16.F32.PACK_AB R13, R13, R14 ;  /* 0x0000000e0d0d723e */ /* 0x000fe400000010ff */
[----:B------:R-:W-:Y:S02]  /*8f50*/  F2FP.BF16.F32.PACK_AB R24, R24, R27 ;  /* 0x0000001b1818723e */ /* 0x000fe400000010ff */
[----:B------:R-:W-:Y:S01]  /*8f60*/  BSSY B0, `(.L_x_71) ;  /* 0x000001f000007945 */ /* 0x000fe20003800000 */
[----:B------:R-:W-:-:S02]  /*8f70*/  F2FP.BF16.F32.PACK_AB R12, R41, R40 ;  /* 0x00000028290c723e */ /* 0x000fc400000010ff */
[----:B------:R-:W-:Y:S02]  /*8f80*/  F2FP.BF16.F32.PACK_AB R14, R45, R44 ;  /* 0x0000002c2d0e723e */ /* 0x000fe400000010ff */
[----:B------:R-:W-:Y:S02]  /*8f90*/  F2FP.BF16.F32.PACK_AB R15, R15, R20 ;  /* 0x000000140f0f723e */ /* 0x000fe400000010ff */
[----:B------:R-:W-:Y:S02]  /*8fa0*/  F2FP.BF16.F32.PACK_AB R25, R28, R31 ;  /* 0x0000001f1c19723e */ /* 0x000fe400000010ff */
[----:B------:R-:W-:Y:S02]  /*8fb0*/  F2FP.BF16.F32.PACK_AB R26, R53, R52 ;  /* 0x00000034351a723e */ /* 0x000fe400000010ff */
[----:B------:R-:W-:Y:S02]  /*8fc0*/  F2FP.BF16.F32.PACK_AB R27, R34, R35 ;  /* 0x00000023221b723e */ /* 0x000fe400000010ff */
[----:B------:R-:W-:Y:S01]  /*8fd0*/  IADD3 R21, R21, 0x1000, R0 ;  /* 0x0000100015157810 */ /* 0x000fe20007ffe000 */
[----:B------:R1:W-:Y:S04]  /*8fe0*/  STSM.16.M88.4 [R29+0x27e00], R4 ;  /* 0x027e00041d007844 */ /* 0x0003e80000000200 */
[----:B------:R1:W-:Y:S01]  /*8ff0*/  STSM.16.M88.4 [R3], R8 ;  /* 0x0000000803007844 */ /* 0x0003e20000000200 */
[----:B------:R-:W-:Y:S01]  /*9000*/  @!PT LDS RZ, [RZ] ;  /* 0x00000000fffff984 */ /* 0x000fe20000000800 */
[----:B------:R-:W-:Y:S01]  /*9010*/  @!PT LDS RZ, [RZ] ;  /* 0x00000000fffff984 */ /* 0x000fe20000000800 */
[----:B------:R-:W-:Y:S01]  /*9020*/  @!PT LDS RZ, [RZ] ;  /* 0x00000000fffff984 */ /* 0x000fe20000000800 */
[----:B------:R-:W-:Y:S01]  /*9030*/  @!PT LDS RZ, [RZ] ;  /* 0x00000000fffff984 */ /* 0x000fe20000000800 */
[----:B------:R2:W-:Y:S06]  /*9040*/  MEMBAR.ALL.CTA ;  /* 0x0000000000007992 */ /* 0x0005ec0000008000 */
[----:B--2---:R-:W2:Y:S02]  /*9050*/  FENCE.VIEW.ASYNC.S ;  /* 0x00000000000073c6 */ /* 0x004ea40000000000 */
[----:B--2---:R-:W-:Y:S06]  /*9060*/  BAR.SYNC.DEFER_BLOCKING 0x1, 0x80 ;  /* 0x0042000000007b1d */ /* 0x004fec0000010000 */
[----:B------:R-:W-:Y:S05]  /*9070*/  @P1 BRA `(.L_x_72) ;  /* 0x0000000000341947 */ /* 0x000fea0003800000 */
[----:B------:R-:W-:Y:S01]  /*9080*/  R2UR UR5, R152 ;  /* 0x00000000980572ca */ /* 0x000fe200000e0000 */
[----:B------:R-:W-:Y:S01]  /*9090*/  ULDC.64 UR8, c[0x0][0x198] ;  /* 0x0000660000087ab9 */ /* 0x000fe20000000a00 */
[----:B------:R-:W-:Y:S01]  /*90a0*/  R2UR UR40, R30 ;  /* 0x000000001e2872ca */ /* 0x000fe200000e0000 */
[----:B------:R-:W-:Y:S02]  /*90b0*/  UIADD3 UR43, -UR46, URZ, URZ ;  /* 0x0000003f2e2b7290 */ /* 0x000fe4000fffe13f */
[----:B------:R-:W-:Y:S01]  /*90c0*/  UIADD3 UR6, UP0, UR8, 0x670, URZ ;  /* 0x0000067008067890 */ /* 0x000fe2000ff1e03f */
[----:B------:R-:W-:Y:S01]  /*90d0*/  ULDC UR4, c[0x0][0xa10] ;  /* 0x0002840000047ab9 */ /* 0x000fe20000000800 */
[----:B------:R-:W-:Y:S02]  /*90e0*/  UMOV UR41, URZ ;  /* 0x0000003f00297c82 */ /* 0x000fe40008000000 */
[----:B------:R-:W-:-:S04]  /*90f0*/  UIADD3.X UR7, URZ, UR9, URZ, UP0, !UPT ;  /* 0x000000093f077290 */ /* 0x000fc800087fe43f */
[----:B------:R-:W-:Y:S02]  /*9100*/  UIMAD UR43, UR4, UR43, UR5 ;  /* 0x0000002b042b72a4 */ /* 0x000fe4000f8e0205 */
[----:B------:R-:W-:-:S09]  /*9110*/  UIADD3 UR40, UR40, 0x27e00, URZ ;  /* 0x00027e0028287890 */ /* 0x000fd2000fffe03f */
[----:B------:R2:W-:Y:S01]  /*9120*/  UTMASTG.4D [UR40], [UR6] ;  /* 0x00000028060073b5 */ /* 0x0005e20008018000 */
[----:B------:R0:W-:Y:S01]  /*9130*/  UTMACMDFLUSH ;  /* 0x00000000000079b7 */ /* 0x0001e20000000000 */
[----:B--2---:R-:W-:-:S04]  /*9140*/  DEPBAR.LE SB0, 0x1 ;  /* 0x000080400000791a */ /* 0x004fc80000000000 */
.L_x_72:
[----:B------:R-:W-:Y:S05]  /*9150*/  BSYNC B0 ;  /* 0x0000000000007941 */ /* 0x000fea0003800000 */
.L_x_71:
[----:B------:R-:W-:Y:S01]  /*9160*/  BAR.SYNC.DEFER_BLOCKING 0x1, 0x80 ;  /* 0x0042000000007b1d */ /* 0x000fe20000010000 */
[----:B-1----:R-:W-:Y:S02]  /*9170*/  F2FP.BF16.F32.PACK_AB R4, R57, R56 ;  /* 0x000000383904723e */ /* 0x002fe400000010ff */
[----:B------:R-:W-:Y:S02]  /*9180*/  F2FP.BF16.F32.PACK_AB R5, R38, R39 ;  /* 0x000000272605723e */ /* 0x000fe400000010ff */
[----:B------:R-:W-:Y:S01]  /*9190*/  F2FP.BF16.F32.PACK_AB R6, R61, R60 ;  /* 0x0000003c3d06723e */ /* 0x000fe200000010ff */
[----:B------:R-:W-:Y:S01]  /*91a0*/  BSSY B0, `(.L_x_73) ;  /* 0x000001f000007945 */ /* 0x000fe20003800000 */
[----:B------:R-:W-:Y:S02]  /*91b0*/  F2FP.BF16.F32.PACK_AB R7, R42, R43 ;  /* 0x0000002b2a07723e */ /* 0x000fe400000010ff */
[----:B------:R-:W-:Y:S02]  /*91c0*/  F2FP.BF16.F32.PACK_AB R8, R65, R64 ;  /* 0x000000404108723e */ /* 0x000fe400000010ff */
[----:B------:R-:W-:-:S02]  /*91d0*/  F2FP.BF16.F32.PACK_AB R9, R46, R47 ;  /* 0x0000002f2e09723e */ /* 0x000fc400000010ff */
[----:B------:R-:W-:Y:S02]  /*91e0*/  F2FP.BF16.F32.PACK_AB R10, R69, R68 ;  /* 0x00000044450a723e */ /* 0x000fe400000010ff */
[----:B------:R-:W-:Y:S01]  /*91f0*/  F2FP.BF16.F32.PACK_AB R11, R48, R49 ;  /* 0x00000031300b723e */ /* 0x000fe200000010ff */
        /* <DEDUP_REMOVED lines=16> */
[----:B------:R-:W-:Y:S02]  /*9300*/  UMOV UR9, 0x20 ;  /* 0x0000002000097882 */ /* 0x000fe40000000000 */
[----:B------:R-:W-:Y:S01]  /*9310*/  UIADD3.X UR7, URZ, UR13, URZ, UP0, !UPT ;  /* 0x0000000d3f077290 */ /* 0x000fe200087fe43f */
[----:B------:R-:W-:Y:S01]  /*9320*/  UMOV UR10, UR42 ;  /* 0x0000002a000a7c82 */ /* 0x000fe20008000000 */
[----:B------:R-:W-:-:S02]  /*9330*/  UMOV UR12, UR44 ;  /* 0x0000002c000c7c82 */ /* 0x000fc40008000000 */
[----:B------:R-:W-:Y:S02]  /*9340*/  UIMAD UR11, UR4, UR11, UR5 ;  /* 0x0000000b040b72a4 */ /* 0x000fe4000f8e0205 */
[----:B------:R-:W-:-:S09]  /*9350*/  UIADD3 UR8, UR8, 0x28e00, URZ ;  /* 0x00028e0008087890 */ /* 0x000fd2000fffe03f */
[----:B------:R2:W-:Y:S01]  /*9360*/  UTMASTG.4D [UR8], [UR6] ;  /* 0x00000008060073b5 */ /* 0x0005e20008018000 */
[----:B------:R0:W-:Y:S01]  /*9370*/  UTMACMDFLUSH ;  /* 0x00000000000079b7 */ /* 0x0001e20000000000 */
[----:B--2---:R-:W-:-:S04]  /*9380*/  DEPBAR.LE SB0, 0x1 ;  /* 0x000080400000791a */ /* 0x004fc80000000000 */
.L_x_74:
[----:B------:R-:W-:Y:S05]  /*9390*/  BSYNC B0 ;  /* 0x0000000000007941 */ /* 0x000fea0003800000 */
.L_x_73:
[----:B------:R-:W-:Y:S01]  /*93a0*/  BAR.SYNC.DEFER_BLOCKING 0x1, 0x80 ;  /* 0x0042000000007b1d */ /* 0x000fe20000010000 */
[----:B------:R-:W-:Y:S02]  /*93b0*/  F2FP.BF16.F32.PACK_AB R80, R81, R80 ;  /* 0x000000505150723e */ /* 0x000fe400000010ff */
[----:B-1----:R-:W-:Y:S02]  /*93c0*/  F2FP.BF16.F32.PACK_AB R12, R73, R72 ;  /* 0x00000048490c723e */ /* 0x002fe400000010ff */
[----:B------:R-:W-:Y:S01]  /*93d0*/  F2FP.BF16.F32.PACK_AB R13, R50, R51 ;  /* 0x00000033320d723e */ /* 0x000fe200000010ff */
[----:B------:R-:W-:Y:S01]  /*93e0*/  BSSY B0, `(.L_x_75) ;  /* 0x000001f000007945 */ /* 0x000fe20003800000 */
[----:B------:R-:W-:Y:S02]  /*93f0*/  F2FP.BF16.F32.PACK_AB R14, R77, R76 ;  /* 0x0000004c4d0e723e */ /* 0x000fe400000010ff */
[----:B------:R-:W-:Y:S02]  /*9400*/  F2FP.BF16.F32.PACK_AB R15, R54, R55 ;  /* 0x00000037360f723e */ /* 0x000fe400000010ff */
[----:B------:R-:W-:-:S02]  /*9410*/  F2FP.BF16.F32.PACK_AB R81, R58, R59 ;  /* 0x0000003b3a51723e */ /* 0x000fc400000010ff */
[----:B------:R-:W-:Y:S02]  /*9420*/  F2FP.BF16.F32.PACK_AB R82, R85, R84 ;  /* 0x000000545552723e */ /* 0x000fe400000010ff */
[----:B------:R-:W-:Y:S01]  /*9430*/  F2FP.BF16.F32.PACK_AB R83, R62, R63 ;  /* 0x0000003f3e53723e */ /* 0x000fe200000010ff */
[----:B------:R1:W-:Y:S04]  /*9440*/  STSM.16.M88.4 [R0], R4 ;  /* 0x0000000400007844 */ /* 0x0003e80000000200 */
        /* <DEDUP_REMOVED lines=24> */
.L_x_76:
[----:B------:R-:W-:Y:S05]  /*95d0*/  BSYNC B0 ;  /* 0x0000000000007941 */ /* 0x000fea0003800000 */
.L_x_75:
[----:B------:R-:W-:Y:S01]  /*95e0*/  BAR.SYNC.DEFER_BLOCKING 0x1, 0x80 ;  /* 0x0042000000007b1d */ /* 0x000fe20000010000 */
[----:B------:R-:W-:Y:S02]  /*95f0*/  F2FP.BF16.F32.PACK_AB R96, R97, R96 ;  /* 0x000000606160723e */ /* 0x000fe400000010ff */
        /* <DEDUP_REMOVED lines=15> */
[----:B---3--:R-:W3:Y:S02]  /*96f0*/  FENCE.VIEW.ASYNC.S ;  /* 0x00000000000073c6 */ /* 0x008ee40000000000 */
[----:B---3--:R-:W-:Y:S06]  /*9700*/  BAR.SYNC.DEFER_BLOCKING 0x1, 0x80 ;  /* 0x0042000000007b1d */ /* 0x008fec0000010000 */
        /* <DEDUP_REMOVED lines=15> */
[----:B---3--:R-:W-:-:S04]  /*9800*/  DEPBAR.LE SB0, 0x1 ;  /* 0x000080400000791a */ /* 0x008fc80000000000 */
.L_x_78:
[----:B------:R-:W-:Y:S05]  /*9810*/  BSYNC B0 ;  /* 0x0000000000007941 */ /* 0x000fea0003800000 */
.L_x_77:
        /* <DEDUP_REMOVED lines=17> */
[----:B----4-:R-:W4:Y:S02]  /*9930*/  FENCE.VIEW.ASYNC.S ;  /* 0x00000000000073c6 */ /* 0x010f240000000000 */
[----:B----4-:R-:W-:Y:S06]  /*9940*/  BAR.SYNC.DEFER_BLOCKING 0x1, 0x80 ;  /* 0x0042000000007b1d */ /* 0x010fec0000010000 */
        /* <DEDUP_REMOVED lines=15> */
[----:B----4-:R-:W-:-:S04]  /*9a40*/  DEPBAR.LE SB0, 0x1 ;  /* 0x000080400000791a */ /* 0x010fc80000000000 */
.L_x_80:
[----:B------:R-:W-:Y:S05]  /*9a50*/  BSYNC B0 ;  /* 0x0000000000007941 */ /* 0x000fea0003800000 */
.L_x_79:
[----:B------:R-:W-:Y:S06]  /*9a60*/  BAR.SYNC.DEFER_BLOCKING 0x1, 0x80 ;  /* 0x0042000000007b1d */ /* 0x000fec0000010000 */
[----:B------:R-:W-:Y:S01]  /*9a70*/  BSSY B0, `(.L_x_81) ;  /* 0x0000019000007945 */ /* 0x000fe20003800000 */
[----:B------:R4:W-:Y:S04]  /*9a80*/  STSM.16.M88.4 [R0+0x1000], R104 ;  /* 0x0010006800007844 */ /* 0x0009e80000000200 */
[----:B------:R4:W-:Y:S01]  /*9a90*/  STSM.16.M88.4 [R21], R112 ;  /* 0x0000007015007844 */ /* 0x0009e20000000200 */
[----:B------:R-:W-:Y:S01]  /*9aa0*/  @!PT LDS RZ, [RZ] ;  /* 0x00000000fffff984 */ /* 0x000fe20000000800 */
[----:B------:R-:W-:Y:S01]  /*9ab0*/  @!PT LDS RZ, [RZ] ;  /* 0x00000000fffff984 */ /* 0x000fe20000000800 */
[----:B------:R-:W-:Y:S01]  /*9ac0*/  @!PT LDS RZ, [RZ] ;  /* 0x00000000fffff984 */ /* 0x000fe20000000800 */
[----:B------:R-:W-:Y:S01]  /*9ad0*/  @!PT LDS RZ, [RZ] ;  /* 0x00000000fffff984 */ /* 0x000fe20000000800 */
[----:B------:R5:W-:Y:S06]  /*9ae0*/  MEMBAR.ALL.CTA ;  /* 0x0000000000007992 */ /* 0x000bec0000008000 */
[----:B-----5:R-:W5:Y:S02]  /*9af0*/  FENCE.VIEW.ASYNC.S ;  /* 0x00000000000073c6 */ /* 0x020f640000000000 */
[----:B-----5:R-:W-:Y:S06]  /*9b00*/  BAR.SYNC.DEFER_BLOCKING 0x1, 0x80 ;  /* 0x0042000000007b1d */ /* 0x020fec0000010000 */
        /* <DEDUP_REMOVED lines=13> */
[----:B------:R1:W-:Y:S02]  /*9be0*/  UTMASTG.4D [UR8], [UR6] ;  /* 0x00000008060073b5 */ /* 0x0003e40008018000 */
[----:B-1----:R0:W-:Y:S02]  /*9bf0*/  UTMACMDFLUSH ;  /* 0x00000000000079b7 */ /* 0x0021e40000000000 */
.L_x_82:
[----:B------:R-:W-:Y:S05]  /*9c00*/  BSYNC B0 ;  /* 0x0000000000007941 */ /* 0x000fea0003800000 */
.L_x_81:
[----:B------:R-:W-:Y:S01]  /*9c10*/  ULEA UR4, UR61, 0xfffffff8, 0x3 ;  /* 0xfffffff83d047891 */ /* 0x000fe2000f8e183f */
[----:B------:R-:W-:-:S04]  /*9c20*/  DEPBAR.LE SB0, 0x0 ;  /* 0x000080000000791a */ /* 0x000fc80000000000 */
[----:B------:R-:W-:Y:S01]  /*9c30*/  ULOP3.LUT UR4, UR4, 0x8, URZ, 0xc0, !UPT ;  /* 0x0000000804047892 */ /* 0x000fe2000f8ec03f */
[----:B------:R-:W-:-:S03]  /*9c40*/  LOP3.LUT R153, R153, 0x1, RZ, 0x3c, !PT ;  /* 0x0000000199997812 */ /* 0x000fc600078e3cff */
[----:B------:R-:W-:-:S06]  /*9c50*/  ULOP3.LUT UR4, UR4, 0x18, URZ, 0x3c, !UPT ;  /* 0x0000001804047892 */ /* 0x000fcc000f8e3c3f */
[----:B-1234-:R-:W-:Y:S01]  /*9c60*/  MOV R0, UR4 ;  /* 0x0000000400007c02 */ /* 0x01efe20008000f00 */
[----:B------:R-:W-:Y:S02]  /*9c70*/  ULDC UR4, c[0x0][0xc] ;  /* 0x0000030000047ab9 */ /* 0x000fe40000000800 */
[----:B------:R-:W-:Y:S01]  /*9c80*/  IADD3 R17, R17, UR4, RZ ;  /* 0x0000000411117c10 */ /* 0x000fe2000fffe0ff */
[----:B------:R-:W-:Y:S01]  /*9c90*/  ULDC UR4, c[0x0][0xa00] ;  /* 0x0002800000047ab9 */ /* 0x000fe20000000800 */
[----:B------:R1:W-:Y:S02]  /*9ca0*/  SYNCS.ARRIVE.TRANS64.A1T0 RZ, [R0+UR37+0x2e490], RZ ;  /* 0x02e490ff00ff79a7 */ /* 0x0003e40008100025 */
[----:B------:R-:W-:-:S13]  /*9cb0*/  ISETP.GE.AND P0, PT, R17, UR4, PT ;  /* 0x0000000411007c0c */ /* 0x000fda000bf06270 */
[----:B-1----:R-:W-:Y:S05]  /*9cc0*/  @!P0 BRA `(.L_x_83) ;  /* 0xffffff7000088947 */ /* 0x002fea000383ffff */
[----:B------:R-:W-:Y:S05]  /*9cd0*/  EXIT ;  /* 0x000000000000794d */ /* 0x000fea0003800000 */
.L_x_6:
[----:B------:R-:W-:-:S08]  /*9ce0*/  NOP ;  /* 0x0000000000007918 */ /* 0x000fd00000000000 */
[----:B------:R-:W2:-:S00]  /*9cf0*/  USETMAXREG.DEALLOC.CTAPOOL 0x18 ;  /* 0x00000018000079c8 */ /* 0x000e8000080e0500 */
[----:B------:R-:W-:-:S13]  /*9d00*/  PLOP3.LUT P3, PT, PT, PT, UP0, 0x80, 0x0 ;  /* 0x000000000000781c */ /* 0x000fda0003f6f008 */
[----:B--2---:R-:W-:Y:S05]  /*9d10*/  @!P3 BRA `(.L_x_84) ;  /* 0x000000080090b947 */ /* 0x004fea0003800000 */
[----:B------:R-:W-:-:S13]  /*9d20*/  PLOP3.LUT P2, PT, PT, PT, UP1, 0x80, 0x0 ;  /* 0x000000000000781c */ /* 0x000fda0003f4f018 */
[----:B-1----:R-:W-:Y:S05]  /*9d30*/  @P2 EXIT ;  /* 0x000000000000294d */ /* 0x002fea0003800000 */
[----:B------:R-:W-:Y:S02]  /*9d40*/  ULDC UR4, c[0x0][0xa00] ;  /* 0x0002800000047ab9 */ /* 0x000fe40000000800 */
[----:B------:R-:W-:-:S13]  /*9d50*/  ISETP.GE.AND P2, PT, R17, UR4, PT ;  /* 0x0000000411007c0c */ /* 0x000fda000bf46270 */
[----:B------:R-:W-:Y:S05]  /*9d60*/  @P2 EXIT ;  /* 0x000000000000294d */ /* 0x000fea0003800000 */
[----:B------:R-:W-:Y:S01]  /*9d70*/  R2UR UR4, R16 ;  /* 0x00000000100472ca */ /* 0x000fe200000e0000 */
[----:B------:R-:W-:Y:S01]  /*9d80*/  BSSY B0, `(.L_x_85) ;  /* 0x000009c000007945 */ /* 0x000fe20003800000 */
[----:B------:R-:W-:Y:S01]  /*9d90*/  LOP3.LUT P2, RZ, R2, 0x1f, RZ, 0xc0, !PT ;  /* 0x0000001f02ff7812 */ /* 0x000fe2000784c0ff */
[----:B------:R-:W-:Y:S01]  /*9da0*/  ULDC UR20, c[0x0][0xc] ;  /* 0x0000030000147ab9 */ /* 0x000fe20000000800 */
[----:B------:R-:W-:Y:S01]  /*9db0*/  MOV R4, 0x1 ;  /* 0x0000000100047802 */ /* 0x000fe20000000f00 */
[----:B------:R-:W-:Y:S01]  /*9dc0*/  ULDC.64 UR18, c[0x0][0x198] ;  /* 0x0000660000127ab9 */ /* 0x000fe20000000a00 */
[----:B------:R-:W-:Y:S01]  /*9dd0*/  PLOP3.LUT P0, PT, P2, P0, PT, 0x2a, 0x0 ;  /* 0x000000000000781c */ /* 0x000fe20001700572 */
[----:B------:R-:W-:Y:S01]  /*9de0*/  ULDC UR21, c[0x0][0xa00] ;  /* 0x0002800000157ab9 */ /* 0x000fe20000000800 */
[----:B------:R-:W-:Y:S02]  /*9df0*/  MOV R0, RZ ;  /* 0x000000ff00007202 */ /* 0x000fe40000000f00 */
[----:B------:R-:W-:-:S03]  /*9e00*/  MOV R5, 0x1 ;  /* 0x0000000100057802 */ /* 0x000fc60000000f00 */
[----:B------:R-:W-:-:S12]  /*9e10*/  ULOP3.LUT UR17, UR4, 0x2, URZ, 0xfc, !UPT ;  /* 0x0000000204117892 */ /* 0x000fd8000f8efc3f */
.L_x_100:
[----:B------:R-:W1:Y:S01]  /*9e20*/  LDC R6, c[0x0][0xa04] ;  /* 0x00028100ff067b82 */ /* 0x000e620000000800 */
[----:B------:R-:W-:Y:S01]  /*9e30*/  MOV R7, R17 ;  /* 0x0000001100077202 */ /* 0x000fe20000000f00 */
[----:B------:R-:W-:-:S06]  /*9e40*/  UMOV UR4, 0xffffffff ;  /* 0xffffffff00047882 */ /* 0x000fcc0000000000 */
[----:B------:R-:W2:Y:S08]  /*9e50*/  LDC R10, c[0x0][0xa10] ;  /* 0x00028400ff0a7b82 */ /* 0x000eb00000000800 */
[----:B------:R-:W3:Y:S01]  /*9e60*/  LDC R13, c[0x0][0xa1c] ;  /* 0x00028700ff0d7b82 */ /* 0x000ee20000000800 */
[----:B-1----:R-:W-:Y:S02]  /*9e70*/  ISETP.NE.AND P2, PT, R6, 0x1, PT ;  /* 0x000000010600780c */ /* 0x002fe40003f45270 */
[----:B--2---:R-:W-:-:S11]  /*9e80*/  ISETP.NE.AND P3, PT, R10, 0x1, PT ;  /* 0x000000010a00780c */ /* 0x004fd60003f65270 */
[----:B------:R-:W1:Y:S01]  /*9e90*/  @P2 LDC.64 R8, c[0x0][0xa08] ;  /* 0x00028200ff082b82 */ /* 0x000e620000000a00 */
[----:B---3--:R-:W-:-:S07]  /*9ea0*/  ISETP.NE.AND P4, PT, R13, 0x1, PT ;  /* 0x000000010d00780c */ /* 0x008fce0003f85270 */
[----:B------:R-:W2:Y:S08]  /*9eb0*/  @P3 LDC R12, c[0x0][0xa14] ;  /* 0x00028500ff0c3b82 */ /* 0x000eb00000000800 */
[----:B------:R-:W3:Y:S08]  /*9ec0*/  @P3 LDC R11, c[0x0][0xa18] ;  /* 0x00028600ff0b3b82 */ /* 0x000ef00000000800 */
[----:B------:R-:W4:Y:S01]  /*9ed0*/  @P4 LDC.64 R2, c[0x0][0xa20] ;  /* 0x00028800ff024b82 */ /* 0x000f220000000a00 */
[----:B-1----:R-:W-:-:S05]  /*9ee0*/  @P2 IMAD.HI.U32 R8, R17, R8, RZ ;  /* 0x0000000811082227 */ /* 0x002fca00078e00ff */
[----:B------:R-:W-:-:S04]  /*9ef0*/  @P2 SHF.R.U32.HI R7, RZ, R9, R8 ;  /* 0x00000009ff072219 */ /* 0x000fc80000011608 */
[----:B------:R-:W-:Y:S01]  /*9f00*/  MOV R9, R7 ;  /* 0x0000000700097202 */ /* 0x000fe20000000f00 */
[----:B--2---:R-:W-:-:S05]  /*9f10*/  @P3 IMAD.HI.U32 R8, R7, R12, RZ ;  /* 0x0000000c07083227 */ /* 0x004fca00078e00ff */
[----:B---3--:R-:W-:-:S05]  /*9f20*/  @P3 SHF.R.U32.HI R9, RZ, R11, R8 ;  /* 0x0000000bff093219 */ /* 0x008fca0000011608 */
[----:B----4-:R-:W-:-:S04]  /*9f30*/  @P4 IMAD.HI.U32 R8, R9, R2, RZ ;  /* 0x0000000209084227 */ /* 0x010fc800078e00ff */
[----:B------:R-:W-:Y:S01]  /*9f40*/  IMAD.MOV.U32 R2, RZ, RZ, R9 ;  /* 0x000000ffff027224 */ /* 0x000fe200078e0009 */
[----:B------:R-:W-:Y:S02]  /*9f50*/  @P4 SHF.R.U32.HI R2, RZ, R3, R8 ;  /* 0x00000003ff024219 */ /* 0x000fe40000011608 */
[----:B------:R-:W-:Y:S02]  /*9f60*/  IADD3 R3, -R9, RZ, RZ ;  /* 0x000000ff09037210 */ /* 0x000fe40007ffe1ff */
[----:B------:R-:W-:-:S03]  /*9f70*/  IADD3 R2, -R2, RZ, RZ ;  /* 0x000000ff02027210 */ /* 0x000fc60007ffe1ff */
[----:B------:R-:W-:Y:S02]  /*9f80*/  IMAD R10, R10, R3, R7 ;  /* 0x000000030a0a7224 */ /* 0x000fe400078e0207 */
[----:B------:R-:W-:Y:S01]  /*9f90*/  IMAD R2, R13, R2, R9 ;  /* 0x000000020d027224 */ /* 0x000fe200078e0209 */
[----:B------:R-:W-:Y:S06]  /*9fa0*/  BRA.DIV UR4, `(.L_x_86) ;  /* 0x0000001e04207947 */ /* 0x000fec000b800000 */
[----:B------:R-:W-:-:S13]  /*9fb0*/  ELECT P6, URZ, PT ;  /* 0x00000000003f782f */ /* 0x000fda00038c0000 */
.L_x_138:
[----:B------:R-:W-:Y:S01]  /*9fc0*/  IADD3 R3, -R7, RZ, RZ ;  /* 0x000000ff07037210 */ /* 0x000fe20007ffe1ff */
[----:B------:R-:W-:Y:S04]  /*9fd0*/  BSSY B1, `(.L_x_87) ;  /* 0x0000034000017945 */ /* 0x000fe80003800000 */
[----:B------:R-:W-:Y:S01]  /*9fe0*/  IMAD R3, R6, R3, R17 ;  /* 0x0000000306037224 */ /* 0x000fe200078e0211 */
[----:B------:R-:W-:-:S04]  /*9ff0*/  MOV R6, RZ ;  /* 0x000000ff00067202 */ /* 0x000fc80000000f00 */
[----:B------:R-:W-:Y:S01]  /*a000*/  SHF.L.U32 R3, R3, 0x7, RZ ;  /* 0x0000000703037819 */ /* 0x000fe200000006ff */
[----:B------:R-:W-:Y:S06]  /*a010*/  @!P6 BRA `(.L_x_88) ;  /* 0x0000000000bce947 */ /* 0x000fec0003800000 */
[----:B------:R-:W1:Y:S01]  /*a020*/  S2R R7, SR_CgaCtaId ;  /* 0x0000000000077919 */ /* 0x000e620000008800 */
[----:B------:R-:W-:-:S04]  /*a030*/  MOV R6, 0x400 ;  /* 0x0000040000067802 */ /* 0x000fc80000000f00 */
[----:B-1----:R-:W-:Y:S02]  /*a040*/  LEA R9, R7, R6, 0x18 ;  /* 0x0000000607097211 */ /* 0x002fe400078ec0ff */
[----:B------:R-:W-:Y:S02]  /*a050*/  SHF.L.U32 R6, R5, 0x1f, RZ ;  /* 0x0000001f05067819 */ /* 0x000fe400000006ff */
[----:B------:R-:W-:-:S04]  /*a060*/  LEA R7, R0, R9, 0x3 ;  /* 0x0000000900077211 */ /* 0x000fc800078e18ff */
[----:B------:R-:W1:Y:S02]  /*a070*/  SYNCS.PHASECHK.TRANS64.TRYWAIT P2, [R7+URZ+0x2e460], R6 ;  /* 0x02e46006070075a7 */ /* 0x000e64000804017f */
[----:B-1----:R-:W-:Y:S05]  /*a080*/  @!P2 BRA `(.L_x_89) ;  /* 0x0000001c0008a947 */ /* 0x002fea0003800000 */
.L_x_139:
[----:B------:R-:W-:Y:S01]  /*a090*/  UPRMT UR4, UR17, 0x9910, URZ ;  /* 0x0000991011047896 */ /* 0x000fe2000800003f */
[----:B-1----:R-:W-:-:S03]  /*a0a0*/  @P1 MOV R6, 0x6000 ;  /* 0x0000600000061802 */ /* 0x002fc60000000f00 */
[----:B------:R-:W-:Y:S01]  /*a0b0*/  UISETP.NE.AND UP0, UPT, UR4, 0x2, UPT ;  /* 0x000000020400788c */ /* 0x000fe2000bf05270 */
[----:B------:R1:W-:Y:S05]  /*a0c0*/  @P1 SYNCS.ARRIVE.TRANS64 RZ, [R7+URZ+0x2e450], R6 ;  /* 0x02e4500607ff19a7 */ /* 0x0003ea000800003f */
[----:B------:R-:W-:-:S13]  /*a0d0*/  PLOP3.LUT P2, PT, PT, PT, UP0, 0x80, 0x0 ;  /* 0x000000000000781c */ /* 0x000fda0003f4f008 */
[----:B-1----:R-:W-:Y:S05]  /*a0e0*/  @P2 BRA `(.L_x_90) ;  /* 0x0000000000042947 */ /* 0x002fea0003800000 */
[----:B------:R-:W-:Y:S01]  /*a0f0*/  BPT.TRAP 0x1 ;  /* 0x000000040000795c */ /* 0x000fe20000300000 */
.L_x_90:
[----:B------:R-:W-:Y:S05]  /*a100*/  @P0 BRA `(.L_x_91) ;  /* 0x0000000000040947 */ /* 0x000fea0003800000 */
[----:B------:R-:W-:Y:S01]  /*a110*/  BPT.TRAP 0x1 ;  /* 0x000000040000795c */ /* 0x000fe20000300000 */
.L_x_91:
[----:B------:R-:W-:Y:S01]  /*a120*/  R2UR UR5, R9 ;  /* 0x00000000090572ca */ /* 0x000fe200000e0000 */
[----:B------:R-:W-:Y:S01]  /*a130*/  UIADD3 UR4, UP0, UR18, 0xf0, URZ ;  /* 0x000000f012047890 */ /* 0x000fe2000ff1e03f */
[----:B------:R-:W-:Y:S01]  /*a140*/  R2UR UR8, R0 ;  /* 0x00000000000872ca */ /* 0x000fe200000e0000 */
[----:B------:R-:W-:Y:S01]  /*a150*/  UMOV UR10, URZ ;  /* 0x0000003f000a7c82 */ /* 0x000fe20008000000 */
[----:B------:R-:W-:Y:S01]  /*a160*/  R2UR UR9, R7 ;  /* 0x00000000070972ca */ /* 0x000fe200000e0000 */
[----:B------:R-:W-:Y:S01]  /*a170*/  UMOV UR6, 0x0 ;  /* 0x0000000000067882 */ /* 0x000fe20000000000 */
[----:B------:R-:W-:Y:S01]  /*a180*/  R2UR UR11, R3 ;  /* 0x00000000030b72ca */ /* 0x000fe200000e0000 */
[----:B------:R-:W-:Y:S01]  /*a190*/  UMOV UR7, 0x10000000 ;  /* 0x1000000000077882 */ /* 0x000fe20000000000 */
[----:B------:R-:W-:Y:S01]  /*a1a0*/  R2UR UR12, R10 ;  /* 0x000000000a0c72ca */ /* 0x000fe200000e0000 */
[----:B------:R-:W-:Y:S01]  /*a1b0*/  UMOV UR15, 0x40 ;  /* 0x00000040000f7882 */ /* 0x000fe20000000000 */
[----:B------:R-:W-:Y:S01]  /*a1c0*/  R2UR UR13, R2 ;  /* 0x00000000020d72ca */ /* 0x000fe200000e0000 */
[----:B------:R-:W-:-:S04]  /*a1d0*/  VIADD R0, R0, 0x1 ;  /* 0x0000000100007836 */ /* 0x000fc80000000000 */
[----:B------:R-:W-:Y:S01]  /*a1e0*/  UIMAD UR8, UR8, 0x6000, UR5 ;  /* 0x00006000080878a4 */ /* 0x000fe2000f8e0205 */
[C---:B------:R-:W-:Y:S01]  /*a1f0*/  ISETP.NE.AND P2, PT, R0.reuse, 0x2, PT ;  /* 0x000000020000780c */ /* 0x040fe20003f45270 */
[----:B------:R-:W-:Y:S02]  /*a200*/  UIADD3 UR9, UR9, 0x2e450, URZ ;  /* 0x0002e45009097890 */ /* 0x000fe4000fffe03f */
[----:B------:R-:W-:Y:S01]  /*a210*/  UIADD3.X UR5, URZ, UR19, URZ, UP0, !UPT ;  /* 0x000000133f057290 */ /* 0x000fe200087fe43f */
[----:B------:R-:W-:Y:S01]  /*a220*/  SEL R6, RZ, 0x1, P2 ;  /* 0x00000001ff067807 */ /* 0x000fe20001000000 */
[----:B------:R-:W-:Y:S01]  /*a230*/  UIADD3 UR14, UR8, 0x2000, URZ ;  /* 0x00002000080e7890 */ /* 0x000fe2000fffe03f */
[----:B------:R-:W-:Y:S01]  /*a240*/  SEL R0, R0, RZ, P2 ;  /* 0x000000ff00007207 */ /* 0x000fe20001000000 */
[----:B------:R-:W-:Y:S01]  /*a250*/  UIADD3 UR16, UR8, 0x4000, URZ ;  /* 0x0000400008107890 */ /* 0x000fe2000fffe03f */
[----:B------:R-:W-:Y:S02]  /*a260*/  LOP3.LUT R5, R5, R6, RZ, 0x3c, !PT ;  /* 0x0000000605057212 */ /* 0x000fe400078e3cff */
[----:B------:R-:W-:-:S02]  /*a270*/  MOV R6, 0x40 ;  /* 0x0000004000067802 */ /* 0x000fc40000000f00 */
[----:B------:R1:W-:Y:S02]  /*a280*/  UTMALDG.4D [UR8], [UR4], desc[UR6] ;  /* 0x00000608040075b4 */ /* 0x0003e40008019000 */
[----:B-1----:R-:W-:Y:S01]  /*a290*/  UMOV UR8, UR14 ;  /* 0x0000000e00087c82 */ /* 0x002fe20008000000 */
[----:B------:R-:W-:Y:S01]  /*a2a0*/  UMOV UR10, UR15 ;  /* 0x0000000f000a7c82 */ /* 0x000fe20008000000 */
[----:B------:R-:W-:Y:S01]  /*a2b0*/  UMOV UR14, 0x80 ;  /* 0x00000080000e7882 */ /* 0x000fe20000000000 */
[----:B------:R1:W-:Y:S02]  /*a2c0*/  UTMALDG.4D [UR8], [UR4], desc[UR6] ;  /* 0x00000608040075b4 */ /* 0x0003e40008019000 */
[----:B-1----:R-:W-:Y:S01]  /*a2d0*/  UMOV UR8, UR16 ;  /* 0x0000001000087c82 */ /* 0x002fe20008000000 */
[----:B------:R-:W-:Y:S02]  /*a2e0*/  UMOV UR10, UR14 ;  /* 0x0000000e000a7c82 */ /* 0x000fe40008000000 */
[----:B------:R1:W-:Y:S02]  /*a2f0*/  UTMALDG.4D [UR8], [UR4], desc[UR6] ;  /* 0x00000608040075b4 */ /* 0x0003e40008019000 */
[----:B-1----:R-:W-:Y:S01]  /*a300*/  NOP ;  /* 0x0000000000007918 */ /* 0x002fe20000000000 */
.L_x_88:
[----:B------:R-:W-:Y:S05]  /*a310*/  BSYNC B1 ;  /* 0x0000000000017941 */ /* 0x000fea0003800000 */
.L_x_87:
[----:B------:R-:W-:Y:S01]  /*a320*/  LOP3.LUT P2, RZ, R4, 0xff, RZ, 0xc0, !PT ;  /* 0x000000ff04ff7812 */ /* 0x000fe2000784c0ff */
[----:B------:R-:W-:-:S12]  /*a330*/  BSSY B1, `(.L_x_92) ;  /* 0x0000009000017945 */ /* 0x000fd80003800000 */
[----:B------:R-:W-:Y:S05]  /*a340*/  @!P2 BRA `(.L_x_93) ;  /* 0x00000000001ca947 */ /* 0x000fea0003800000 */
[----:B------:R-:W1:Y:S01]  /*a350*/  S2R R7, SR_CgaCtaId ;  /* 0x0000000000077919 */ /* 0x000e620000008800 */
[----:B------:R-:W-:-:S04]  /*a360*/  MOV R4, 0x400 ;  /* 0x0000040000047802 */ /* 0x000fc80000000f00 */
[----:B-1----:R-:W-:Y:S02]  /*a370*/  LEA R7, R7, R4, 0x18 ;  /* 0x0000000407077211 */ /* 0x002fe400078ec0ff */
[----:B------:R-:W-:Y:S02]  /*a380*/  SHF.L.U32 R4, RZ, 0x1f, RZ ;  /* 0x0000001fff047819 */ /* 0x000fe400000006ff */
[----:B------:R1:W-:Y:S02]  /*a390*/  SYNCS.ARRIVE.TRANS64.A1T0 RZ, [R7+URZ+0x2e4b0], RZ ;  /* 0x02e4b0ff07ff79a7 */ /* 0x0003e4000810003f */
[----:B------:R-:W2:Y:S02]  /*a3a0*/  SYNCS.PHASECHK.TRANS64.TRYWAIT P2, [R7+URZ+0x2e4b0], R4 ;  /* 0x02e4b004070075a7 */ /* 0x000ea4000804017f */
[----:B-12---:R-:W-:Y:S05]  /*a3b0*/  @!P2 BRA `(.L_x_94) ;  /* 0x000000180050a947 */ /* 0x006fea0003800000 */
.L_x_93:
[----:B------:R-:W-:Y:S05]  /*a3c0*/  BSYNC B1 ;  /* 0x0000000000017941 */ /* 0x000fea0003800000 */
.L_x_92:
[----:B------:R-:W-:Y:S04]  /*a3d0*/  BSSY B1, `(.L_x_95) ;  /* 0x0000032000017945 */ /* 0x000fe80003800000 */
[----:B------:R-:W-:Y:S05]  /*a3e0*/  @!P6 BRA `(.L_x_96) ;  /* 0x0000000000c0e947 */ /* 0x000fea0003800000 */
[----:B-1----:R-:W1:Y:S01]  /*a3f0*/  S2R R7, SR_CgaCtaId ;  /* 0x0000000000077919 */ /* 0x002e620000008800 */
[----:B------:R-:W-:Y:S02]  /*a400*/  MOV R4, 0x400 ;  /* 0x0000040000047802 */ /* 0x000fe40000000f00 */
[----:B------:R-:W-:Y:S02]  /*a410*/  SHF.L.U32 R9, R5, 0x1f, RZ ;  /* 0x0000001f05097819 */ /* 0x000fe400000006ff */
[----:B-1----:R-:W-:-:S04]  /*a420*/  LEA R7, R7, R4, 0x18 ;  /* 0x0000000407077211 */ /* 0x002fc800078ec0ff */
[----:B------:R-:W-:-:S04]  /*a430*/  LEA R4, R0, R7, 0x3 ;  /* 0x0000000700047211 */ /* 0x000fc800078e18ff */
[----:B------:R-:W1:Y:S02]  /*a440*/  SYNCS.PHASECHK.TRANS64.TRYWAIT P2, [R4+URZ+0x2e460], R9 ;  /* 0x02e46009040075a7 */ /* 0x000e64000804017f */
[----:B-1----:R-:W-:Y:S05]  /*a450*/  @!P2 BRA `(.L_x_97) ;  /* 0x00000018003ca947 */ /* 0x002fea0003800000 */
.L_x_140:
[----:B------:R-:W-:Y:S01]  /*a460*/  UPRMT UR4, UR17, 0x9910, URZ ;  /* 0x0000991011047896 */ /* 0x000fe2000800003f */
[----:B-1----:R-:W-:-:S03]  /*a470*/  @P1 MOV R9, 0x6000 ;  /* 0x0000600000091802 */ /* 0x002fc60000000f00 */
[----:B------:R-:W-:Y:S01]  /*a480*/  UISETP.NE.AND UP0, UPT, UR4, 0x2, UPT ;  /* 0x000000020400788c */ /* 0x000fe2000bf05270 */
[----:B------:R1:W-:Y:S05]  /*a490*/  @P1 SYNCS.ARRIVE.TRANS64 RZ, [R4+URZ+0x2e450], R9 ;  /* 0x02e4500904ff19a7 */ /* 0x0003ea000800003f */
[----:B------:R-:W-:-:S13]  /*a4a0*/  PLOP3.LUT P2, PT, PT, PT, UP0, 0x80, 0x0 ;  /* 0x000000000000781c */ /* 0x000fda0003f4f008 */
[----:B-1----:R-:W-:Y:S05]  /*a4b0*/  @P2 BRA `(.L_x_98) ;  /* 0x0000000000042947 */ /* 0x002fea0003800000 */
[----:B------:R-:W-:Y:S01]  /*a4c0*/  BPT.TRAP 0x1 ;  /* 0x000000040000795c */ /* 0x000fe20000300000 */
.L_x_98:
[----:B------:R-:W-:Y:S05]  /*a4d0*/  @P0 BRA `(.L_x_99) ;  /* 0x0000000000040947 */ /* 0x000fea0003800000 */
[----:B------:R-:W-:Y:S01]  /*a4e0*/  BPT.TRAP 0x1 ;  /* 0x000000040000795c */ /* 0x000fe20000300000 */
.L_x_99:
        /* <DEDUP_REMOVED lines=10> */
[----:B------:R-:W-:-:S02]  /*a590*/  R2UR UR12, R10 ;  /* 0x000000000a0c72ca */ /* 0x000fc400000e0000 */
[----:B------:R-:W-:Y:S02]  /*a5a0*/  R2UR UR13, R2 ;  /* 0x00000000020d72ca */ /* 0x000fe400000e0000 */
[----:B------:R-:W-:-:S03]  /*a5b0*/  IADD3 R0, R0, 0x1, RZ ;  /* 0x0000000100007810 */ /* 0x000fc60007ffe0ff */
[----:B------:R-:W-:Y:S01]  /*a5c0*/  UIADD3 UR11, UR11, UR9, URZ ;  /* 0x000000090b0b7290 */ /* 0x000fe2000fffe03f */
[C---:B------:R-:W-:Y:S01]  /*a5d0*/  ISETP.NE.AND P2, PT, R0.reuse, 0x2, PT ;  /* 0x000000020000780c */ /* 0x040fe20003f45270 */
[----:B------:R-:W-:Y:S02]  /*a5e0*/  UIMAD UR8, UR8, 0x6000, UR5 ;  /* 0x00006000080878a4 */ /* 0x000fe4000f8e0205 */
[----:B------:R-:W-:Y:S01]  /*a5f0*/  UIADD3 UR9, UR14, 0x2e450, URZ ;  /* 0x0002e4500e097890 */ /* 0x000fe2000fffe03f */
[----:B------:R-:W-:Y:S01]  /*a600*/  SEL R2, RZ, 0x1, P2 ;  /* 0x00000001ff027807 */ /* 0x000fe20001000000 */
[----:B------:R-:W-:Y:S01]  /*a610*/  UIADD3.X UR5, URZ, UR19, URZ, UP0, !UPT ;  /* 0x000000133f057290 */ /* 0x000fe200087fe43f */
[----:B------:R-:W-:Y:S01]  /*a620*/  SEL R0, R0, RZ, P2 ;  /* 0x000000ff00007207 */ /* 0x000fe20001000000 */
[----:B------:R-:W-:Y:S01]  /*a630*/  UIADD3 UR14, UR8, 0x2000, URZ ;  /* 0x00002000080e7890 */ /* 0x000fe2000fffe03f */
[----:B------:R-:W-:Y:S01]  /*a640*/  LOP3.LUT R5, R5, R2, RZ, 0x3c, !PT ;  /* 0x0000000205057212 */ /* 0x000fe200078e3cff */
[----:B------:R-:W-:-:S05]  /*a650*/  UIADD3 UR16, UR8, 0x4000, URZ ;  /* 0x0000400008107890 */ /* 0x000fca000fffe03f */
        /* <DEDUP_REMOVED lines=8> */
[----:B--2---:R-:W-:Y:S01]  /*a6e0*/  NOP ;  /* 0x0000000000007918 */ /* 0x004fe20000000000 */
.L_x_96:
[----:B------:R-:W-:Y:S05]  /*a6f0*/  BSYNC B1 ;  /* 0x0000000000017941 */ /* 0x000fea0003800000 */
.L_x_95:
[----:B------:R-:W-:Y:S02]  /*a700*/  IADD3 R17, R17, UR20, RZ ;  /* 0x0000001411117c10 */ /* 0x000fe4000fffe0ff */
[----:B-1----:R-:W-:Y:S02]  /*a710*/  PRMT R4, RZ, 0x7610, R4 ;  /* 0x00007610ff047816 */ /* 0x002fe40000000004 */
[----:B------:R-:W-:-:S13]  /*a720*/  ISETP.GE.AND P2, PT, R17, UR21, PT ;  /* 0x0000001511007c0c */ /* 0x000fda000bf46270 */
[----:B------:R-:W-:Y:S05]  /*a730*/  @!P2 BRA `(.L_x_100) ;  /* 0xfffffff400b8a947 */ /* 0x000fea000383ffff */
[----:B------:R-:W-:Y:S05]  /*a740*/  BSYNC B0 ;  /* 0x0000000000007941 */ /* 0x000fea0003800000 */
.L_x_85:
[----:B------:R-:W-:Y:S05]  /*a750*/  EXIT ;  /* 0x000000000000794d */ /* 0x000fea0003800000 */
.L_x_84:
[----:B-1----:R-:W-:Y:S02]  /*a760*/  ULDC UR4, c[0x0][0xa00] ;  /* 0x0002800000047ab9 */ /* 0x002fe40000000800 */
[----:B------:R-:W-:-:S13]  /*a770*/  ISETP.GE.AND P0, PT, R17, UR4, PT ;  /* 0x0000000411007c0c */ /* 0x000fda000bf06270 */
[----:B------:R-:W-:Y:S05]  /*a780*/  @P0 EXIT ;  /* 0x000000000000094d */ /* 0x000fea0003800000 */
[----:B------:R-:W-:Y:S01]  /*a790*/  R2UR UR4, R18 ;  /* 0x00000000120472ca */ /* 0x000fe200000e0000 */
[----:B------:R-:W-:Y:S01]  /*a7a0*/  BSSY B0, `(.L_x_101) ;  /* 0x000010f000007945 */ /* 0x000fe20003800000 */
[----:B------:R-:W-:Y:S01]  /*a7b0*/  LOP3.LUT P0, RZ, R2, 0x1f, RZ, 0xc0, !PT ;  /* 0x0000001f02ff7812 */ /* 0x000fe2000780c0ff */
[----:B------:R-:W-:Y:S01]  /*a7c0*/  IMAD.MOV.U32 R4, RZ, RZ, 0x1 ;  /* 0x00000001ff047424 */ /* 0x000fe200078e00ff */
[----:B------:R-:W-:Y:S01]  /*a7d0*/  MOV R5, 0x1 ;  /* 0x0000000100057802 */ /* 0x000fe20000000f00 */
[----:B------:R-:W-:Y:S01]  /*a7e0*/  ULDC.64 UR16, c[0x0][0x198] ;  /* 0x0000660000107ab9 */ /* 0x000fe20000000a00 */
[----:B------:R-:W-:Y:S01]  /*a7f0*/  PLOP3.LUT P0, PT, P0, P2, PT, 0x2a, 0x0 ;  /* 0x000000000000781c */ /* 0x000fe20000704572 */
[----:B------:R-:W-:Y:S01]  /*a800*/  ULDC UR21, c[0x0][0xc] ;  /* 0x0000030000157ab9 */ /* 0x000fe20000000800 */
[----:B------:R-:W-:-:S05]  /*a810*/  MOV R0, RZ ;  /* 0x000000ff00007202 */ /* 0x000fca0000000f00 */
[----:B------:R-:W-:-:S12]  /*a820*/  ULOP3.LUT UR20, UR4, 0x2, URZ, 0xfc, !UPT ;  /* 0x0000000204147892 */ /* 0x000fd8000f8efc3f */
.L_x_128:
[----:B------:R-:W1:Y:S01]  /*a830*/  LDC R2, c[0x0][0xa04] ;  /* 0x00028100ff027b82 */ /* 0x000e620000000800 */
[----:B------:R-:W-:-:S07]  /*a840*/  UMOV UR4, 0xffffffff ;  /* 0xffffffff00047882 */ /* 0x000fce0000000000 */
        /* <DEDUP_REMOVED lines=9> */
[----:B-1----:R-:W-:Y:S01]  /*a8e0*/  @P3 IMAD.HI.U32 R10, R17, R6, RZ ;  /* 0x00000006110a3227 */ /* 0x002fe200078e00ff */
[----:B------:R-:W-:-:S04]  /*a8f0*/  MOV R6, R17 ;  /* 0x0000001100067202 */ /* 0x000fc80000000f00 */
[----:B------:R-:W-:-:S04]  /*a900*/  @P3 SHF.R.U32.HI R6, RZ, R7, R10 ;  /* 0x00000007ff063219 */ /* 0x000fc8000001160a */
[----:B------:R-:W-:Y:S01]  /*a910*/  MOV R7, R6 ;  /* 0x0000000600077202 */ /* 0x000fe20000000f00 */
[----:B--2---:R-:W-:-:S05]  /*a920*/  @P4 IMAD.HI.U32 R9, R6, R9, RZ ;  /* 0x0000000906094227 */ /* 0x004fca00078e00ff */
[----:B---3--:R-:W-:-:S04]  /*a930*/  @P4 SHF.R.U32.HI R7, RZ, R12, R9 ;  /* 0x0000000cff074219 */ /* 0x008fc80000011609 */
[----:B------:R-:W-:Y:S01]  /*a940*/  MOV R9, R7 ;  /* 0x0000000700097202 */ /* 0x000fe20000000f00 */
[----:B----4-:R-:W-:-:S05]  /*a950*/  @P5 IMAD.HI.U32 R2, R7, R2, RZ ;  /* 0x0000000207025227 */ /* 0x010fca00078e00ff */
[----:B------:R-:W-:Y:S02]  /*a960*/  @P5 SHF.R.U32.HI R9, RZ, R3, R2 ;  /* 0x00000003ff095219 */ /* 0x000fe40000011602 */
[----:B------:R-:W-:-:S05]  /*a970*/  IADD3 R3, -R7, RZ, RZ ;  /* 0x000000ff07037210 */ /* 0x000fca0007ffe1ff */
[----:B------:R-:W-:Y:S01]  /*a980*/  IMAD R2, R11, R3, R6 ;  /* 0x000000030b027224 */ /* 0x000fe200078e0206 */
[----:B------:R-:W-:-:S05]  /*a990*/  IADD3 R3, -R9, RZ, RZ ;  /* 0x000000ff09037210 */ /* 0x000fca0007ffe1ff */
[----:B------:R-:W-:Y:S01]  /*a9a0*/  IMAD R3, R8, R3, R7 ;  /* 0x0000000308037224 */ /* 0x000fe200078e0207 */
[----:B------:R-:W-:Y:S06]  /*a9b0*/  BRA.DIV UR4, `(.L_x_102) ;  /* 0x0000001204f87947 */ /* 0x000fec000b800000 */
[----:B------:R-:W-:-:S13]  /*a9c0*/  ELECT P6, URZ, PT ;  /* 0x00000000003f782f */ /* 0x000fda00038c0000 */
.L_x_143:
[----:B------:R-:W1:Y:S01]  /*a9d0*/  LDC R6, c[0x0][0x28c] ;  /* 0x0000a300ff067b82 */ /* 0x000e620000000800 */
[----:B------:R-:W-:Y:S01]  /*a9e0*/  BSSY B1, `(.L_x_103) ;  /* 0x0000032000017945 */ /* 0x000fe20003800000 */
[----:B-1----:R-:W-:-:S13]  /*a9f0*/  ISETP.GT.AND P3, PT, R6, RZ, P6 ;  /* 0x000000ff0600720c */ /* 0x002fda0003764270 */
[----:B------:R-:W-:Y:S05]  /*aa00*/  @!P3 BRA `(.L_x_104) ;  /* 0x0000000000bcb947 */ /* 0x000fea0003800000 */
[----:B------:R-:W1:Y:S01]  /*aa10*/  S2R R8, SR_CgaCtaId ;  /* 0x0000000000087919 */ /* 0x000e620000008800 */
[----:B------:R-:W-:-:S04]  /*aa20*/  MOV R7, 0x400 ;  /* 0x0000040000077802 */ /* 0x000fc80000000f00 */
[----:B-1----:R-:W-:Y:S02]  /*aa30*/  LEA R9, R8, R7, 0x18 ;  /* 0x0000000708097211 */ /* 0x002fe400078ec0ff */
[----:B------:R-:W-:Y:S02]  /*aa40*/  SHF.L.U32 R7, R4, 0x1f, RZ ;  /* 0x0000001f04077819 */ /* 0x000fe400000006ff */
[----:B------:R-:W-:-:S04]  /*aa50*/  LEA R8, R0, R9, 0x3 ;  /* 0x0000000900087211 */ /* 0x000fc800078e18ff */
[----:B------:R-:W1:Y:S02]  /*aa60*/  SYNCS.PHASECHK.TRANS64.TRYWAIT P4, [R8+URZ+0x2e428], R7 ;  /* 0x02e42807080075a7 */ /* 0x000e64000808017f */
[----:B-1----:R-:W-:Y:S05]  /*aa70*/  @!P4 BRA `(.L_x_105) ;  /* 0x0000001000e8c947 */ /* 0x002fea0003800000 */
.L_x_144:
[----:B------:R-:W-:Y:S01]  /*aa80*/  UPRMT UR4, UR20, 0x9910, URZ ;  /* 0x0000991014047896 */ /* 0x000fe2000800003f */
[----:B-1----:R-:W-:-:S03]  /*aa90*/  @P2 MOV R7, 0x6000 ;  /* 0x0000600000072802 */ /* 0x002fc60000000f00 */
[----:B------:R-:W-:Y:S01]  /*aaa0*/  UISETP.NE.AND UP0, UPT, UR4, 0x2, UPT ;  /* 0x000000020400788c */ /* 0x000fe2000bf05270 */
[----:B------:R1:W-:Y:S05]  /*aab0*/  @P2 SYNCS.ARRIVE.TRANS64 RZ, [R8+URZ+0x2e400], R7 ;  /* 0x02e4000708ff29a7 */ /* 0x0003ea000800003f */
[----:B------:R-:W-:-:S13]  /*aac0*/  PLOP3.LUT P4, PT, PT, PT, UP0, 0x80, 0x0 ;  /* 0x000000000000781c */ /* 0x000fda0003f8f008 */
[----:B-1----:R-:W-:Y:S05]  /*aad0*/  @P4 BRA `(.L_x_106) ;  /* 0x0000000000044947 */ /* 0x002fea0003800000 */
[----:B------:R-:W-:Y:S01]  /*aae0*/  BPT.TRAP 0x1 ;  /* 0x000000040000795c */ /* 0x000fe20000300000 */
.L_x_106:
[----:B------:R-:W-:Y:S05]  /*aaf0*/  @P0 BRA `(.L_x_107) ;  /* 0x0000000000040947 */ /* 0x000fea0003800000 */
[----:B------:R-:W-:Y:S01]  /*ab00*/  BPT.TRAP 0x1 ;  /* 0x000000040000795c */ /* 0x000fe20000300000 */
.L_x_107:
[----:B------:R-:W-:Y:S01]  /*ab10*/  IMAD R9, R0, 0x6000, R9 ;  /* 0x0000600000097824 */ /* 0x000fe200078e0209 */
[----:B------:R-:W-:Y:S01]  /*ab20*/  R2UR UR9, R8 ;  /* 0x00000000080972ca */ /* 0x000fe200000e0000 */
[----:B------:R-:W-:Y:S01]  /*ab30*/  UIADD3 UR4, UP0, UR16, 0x1f0, URZ ;  /* 0x000001f010047890 */ /* 0x000fe2000ff1e03f */
[----:B------:R-:W-:Y:S01]  /*ab40*/  R2UR UR12, R2 ;  /* 0x00000000020c72ca */ /* 0x000fe200000e0000 */
[----:B------:R-:W-:Y:S01]  /*ab50*/  UMOV UR10, URZ ;  /* 0x0000003f000a7c82 */ /* 0x000fe20008000000 */
[----:B------:R-:W-:Y:S01]  /*ab60*/  R2UR UR8, R9 ;  /* 0x00000000090872ca */ /* 0x000fe200000e0000 */
[----:B------:R-:W-:Y:S01]  /*ab70*/  UIADD3.X UR5, URZ, UR17, URZ, UP0, !UPT ;  /* 0x000000113f057290 */ /* 0x000fe200087fe43f */
[----:B------:R-:W-:Y:S01]  /*ab80*/  R2UR UR13, R3 ;  /* 0x00000000030d72ca */ /* 0x000fe200000e0000 */
[----:B------:R-:W-:Y:S01]  /*ab90*/  UMOV UR6, 0x0 ;  /* 0x0000000000067882 */ /* 0x000fe20000000000 */
[----:B------:R-:W-:Y:S01]  /*aba0*/  UMOV UR7, 0x10000000 ;  /* 0x1000000000077882 */ /* 0x000fe20000000000 */
[----:B------:R-:W-:Y:S01]  /*abb0*/  UMOV UR11, URZ ;  /* 0x0000003f000b7c82 */ /* 0x000fe20008000000 */
[----:B------:R-:W-:Y:S01]  /*abc0*/  UMOV UR19, 0x40 ;  /* 0x0000004000137882 */ /* 0x000fe20000000000 */
[----:B------:R-:W-:-:S02]  /*abd0*/  VIADD R0, R0, 0x1 ;  /* 0x0000000100007836 */ /* 0x000fc40000000000 */
[----:B------:R-:W-:-:S03]  /*abe0*/  UIADD3 UR9, UR9, 0x2e400, URZ ;  /* 0x0002e40009097890 */ /* 0x000fc6000fffe03f */
[C---:B------:R-:W-:Y:S01]  /*abf0*/  ISETP.NE.AND P4, PT, R0.reuse, 0x5, PT ;  /* 0x000000050000780c */ /* 0x040fe20003f85270 */
[----:B------:R-:W-:Y:S02]  /*ac00*/  UIADD3 UR14, UR8, 0xc000, URZ ;  /* 0x0000c000080e7890 */ /* 0x000fe4000fffe03f */
[----:B------:R-:W-:Y:S01]  /*ac10*/  UIADD3 UR15, UR8, 0xe000, URZ ;  /* 0x0000e000080f7890 */ /* 0x000fe2000fffe03f */
[----:B------:R-:W-:Y:S01]  /*ac20*/  SEL R7, RZ, 0x1, P4 ;  /* 0x00000001ff077807 */ /* 0x000fe20002000000 */
[----:B------:R-:W-:Y:S01]  /*ac30*/  UIADD3 UR18, UR8, 0x10000, URZ ;  /* 0x0001000008127890 */ /* 0x000fe2000fffe03f */
[----:B------:R-:W-:Y:S02]  /*ac40*/  SEL R0, R0, RZ, P4 ;  /* 0x000000ff00007207 */ /* 0x000fe40002000000 */
[----:B------:R-:W-:Y:S01]  /*ac50*/  UMOV UR8, UR14 ;  /* 0x0000000e00087c82 */ /* 0x000fe20008000000 */
[----:B------:R-:W-:Y:S01]  /*ac60*/  UMOV UR14, 0x80 ;  /* 0x00000080000e7882 */ /* 0x000fe20000000000 */
[----:B------:R1:W-:Y:S01]  /*ac70*/  UTMALDG.4D [UR8], [UR4], desc[UR6] ;  /* 0x00000608040075b4 */ /* 0x0003e20008019000 */
[----:B------:R-:W-:Y:S01]  /*ac80*/  LOP3.LUT R4, R4, R7, RZ, 0x3c, !PT ;  /* 0x0000000704047212 */ /* 0x000fe200078e3cff */
[----:B-1----:R-:W-:Y:S01]  /*ac90*/  UMOV UR8, UR15 ;  /* 0x0000000f00087c82 */ /* 0x002fe20008000000 */
[----:B------:R-:W-:-:S02]  /*aca0*/  UMOV UR10, UR19 ;  /* 0x00000013000a7c82 */ /* 0x000fc40008000000 */
[----:B------:R1:W-:Y:S02]  /*acb0*/  UTMALDG.4D [UR8], [UR4], desc[UR6] ;  /* 0x00000608040075b4 */ /* 0x0003e40008019000 */
[----:B-1----:R-:W-:Y:S01]  /*acc0*/  UMOV UR8, UR18 ;  /* 0x0000001200087c82 */ /* 0x002fe20008000000 */
[----:B------:R-:W-:Y:S02]  /*acd0*/  UMOV UR10, UR14 ;  /* 0x0000000e000a7c82 */ /* 0x000fe40008000000 */
[----:B------:R1:W-:Y:S02]  /*ace0*/  UTMALDG.4D [UR8], [UR4], desc[UR6] ;  /* 0x00000608040075b4 */ /* 0x0003e40008019000 */
[----:B-1----:R-:W-:Y:S01]  /*acf0*/  NOP ;  /* 0x0000000000007918 */ /* 0x002fe20000000000 */
.L_x_104:
[----:B------:R-:W-:Y:S05]  /*ad00*/  BSYNC B1 ;  /* 0x0000000000017941 */ /* 0x000fea0003800000 */
.L_x_103:
        /* <DEDUP_REMOVED lines=10> */
.L_x_109:
[----:B------:R-:W-:Y:S05]  /*adb0*/  BSYNC B1 ;  /* 0x0000000000017941 */ /* 0x000fea0003800000 */
.L_x_108:
[----:B------:R-:W-:Y:S01]  /*adc0*/  BSSY B1, `(.L_x_111) ;  /* 0x0000033000017945 */ /* 0x000fe20003800000 */
[----:B-1----:R-:W-:-:S03]  /*add0*/  MOV R8, RZ ;  /* 0x000000ff00087202 */ /* 0x002fc60000000f00 */
        /* <DEDUP_REMOVED lines=8> */
.L_x_145:
[----:B------:R-:W-:Y:S01]  /*ae60*/  UPRMT UR4, UR20, 0x9910, URZ ;  /* 0x0000991014047896 */ /* 0x000fe2000800003f */
[----:B-1----:R-:W-:-:S03]  /*ae70*/  @P2 MOV R8, 0x6000 ;  /* 0x0000600000082802 */ /* 0x002fc60000000f00 */
[----:B------:R-:W-:Y:S01]  /*ae80*/  UISETP.NE.AND UP0, UPT, UR4, 0x2, UPT ;  /* 0x000000020400788c */ /* 0x000fe2000bf05270 */
[----:B------:R1:W-:Y:S05]  /*ae90*/  @P2 SYNCS.ARRIVE.TRANS64 RZ, [R7+URZ+0x2e400], R8 ;  /* 0x02e4000807ff29a7 */ /* 0x0003ea000800003f */
[----:B------:R-:W-:-:S13]  /*aea0*/  PLOP3.LUT P3, PT, PT, PT, UP0, 0x80, 0x0 ;  /* 0x000000000000781c */ /* 0x000fda0003f6f008 */
[----:B-1----:R-:W-:Y:S05]  /*aeb0*/  @P3 BRA `(.L_x_114) ;  /* 0x0000000000043947 */ /* 0x002fea0003800000 */
[----:B------:R-:W-:Y:S01]  /*aec0*/  BPT.TRAP 0x1 ;  /* 0x000000040000795c */ /* 0x000fe20000300000 */
.L_x_114:
[----:B------:R-:W-:Y:S05]  /*aed0*/  @P0 BRA `(.L_x_115) ;  /* 0x0000000000040947 */ /* 0x000fea0003800000 */
[----:B------:R-:W-:Y:S01]  /*aee0*/  BPT.TRAP 0x1 ;  /* 0x000000040000795c */ /* 0x000fe20000300000 */
.L_x_115:
        /* <DEDUP_REMOVED lines=12> */
[----:B------:R-:W-:-:S02]  /*afb0*/  IADD3 R0, R0, 0x1, RZ ;  /* 0x0000000100007810 */ /* 0x000fc40007ffe0ff */
[----:B------:R-:W-:Y:S01]  /*afc0*/  UIADD3 UR9, UR9, 0x2e400, URZ ;  /* 0x0002e40009097890 */ /* 0x000fe2000fffe03f */
[----:B------:R-:W-:Y:S02]  /*afd0*/  MOV R8, 0x1 ;  /* 0x0000000100087802 */ /* 0x000fe40000000f00 */
        /* <DEDUP_REMOVED lines=17> */
.L_x_112:
[----:B------:R-:W-:Y:S05]  /*b0f0*/  BSYNC B1 ;  /* 0x0000000000017941 */ /* 0x000fea0003800000 */
.L_x_111:
[----:B------:R-:W-:-:S13]  /*b100*/  ISETP.GE.AND P3, PT, R6, 0x41, PT ;  /* 0x000000410600780c */ /* 0x000fda0003f66270 */
[----:B------:R-:W-:Y:S05]  /*b110*/  @!P3 BRA `(.L_x_116) ;  /* 0x0000000400c8b947 */ /* 0x000fea0003800000 */
[----:B------:R-:W-:Y:S01]  /*b120*/  IADD3 R6, R6, 0x3f, RZ ;  /* 0x0000003f06067810 */ /* 0x000fe20007ffe0ff */
[----:B------:R-:W-:Y:S03]  /*b130*/  BSSY B1, `(.L_x_116) ;  /* 0x0000070000017945 */ /* 0x000fe60003800000 */
[----:B------:R-:W-:-:S04]  /*b140*/  SHF.R.S32.HI R5, RZ, 0x1f, R6 ;  /* 0x0000001fff057819 */ /* 0x000fc80000011406 */
[----:B------:R-:W-:-:S04]  /*b150*/  LEA.HI R5, R5, R6, RZ, 0x6 ;  /* 0x0000000605057211 */ /* 0x000fc800078f30ff */
[----:B------:R-:W-:-:S04]  /*b160*/  SHF.R.S32.HI R5, RZ, 0x6, R5 ;  /* 0x00000006ff057819 */ /* 0x000fc80000011405 */
[----:B------:R-:W-:-:S07]  /*b170*/  SHF.L.U32 R5, R5, 0x1, RZ ;  /* 0x0000000105057819 */ /* 0x000fce00000006ff */
.L_x_127:
[----:B------:R-:W-:Y:S04]  /*b180*/  BSSY B2, `(.L_x_117) ;  /* 0x0000032000027945 */ /* 0x000fe80003800000 */
[----:B------:R-:W-:Y:S05]  /*b190*/  @!P6 BRA `(.L_x_118) ;  /* 0x0000000000c0e947 */ /* 0x000fea0003800000 */
[----:B------:R-:W1:Y:S01]  /*b1a0*/  S2R R7, SR_CgaCtaId ;  /* 0x0000000000077919 */ /* 0x000e620000008800 */
[----:B------:R-:W-:Y:S02]  /*b1b0*/  MOV R6, 0x400 ;  /* 0x0000040000067802 */ /* 0x000fe40000000f00 */
[----:B------:R-:W-:Y:S02]  /*b1c0*/  SHF.L.U32 R9, R4, 0x1f, RZ ;  /* 0x0000001f04097819 */ /* 0x000fe400000006ff */
[----:B-1----:R-:W-:-:S05]  /*b1d0*/  LEA R7, R7, R6, 0x18 ;  /* 0x0000000607077211 */ /* 0x002fca00078ec0ff */
[----:B------:R-:W-:-:S04]  /*b1e0*/  IMAD R6, R0, 0x8, R7 ;  /* 0x0000000800067824 */ /* 0x000fc800078e0207 */
[----:B------:R-:W1:Y:S02]  /*b1f0*/  SYNCS.PHASECHK.TRANS64.TRYWAIT P3, [R6+URZ+0x2e428], R9 ;  /* 0x02e42809060075a7 */ /* 0x000e64000806017f */
[----:B-1----:R-:W-:Y:S05]  /*b200*/  @!P3 BRA `(.L_x_119) ;  /* 0x0000000c0040b947 */ /* 0x002fea0003800000 */
.L_x_146:
[----:B------:R-:W-:Y:S01]  /*b210*/  UPRMT UR4, UR20, 0x9910, URZ ;  /* 0x0000991014047896 */ /* 0x000fe2000800003f */
[----:B-1----:R-:W-:-:S03]  /*b220*/  @P2 MOV R9, 0x6000 ;  /* 0x0000600000092802 */ /* 0x002fc60000000f00 */
[----:B------:R-:W-:Y:S01]  /*b230*/  UISETP.NE.AND UP0, UPT, UR4, 0x2, UPT ;  /* 0x000000020400788c */ /* 0x000fe2000bf05270 */
[----:B------:R1:W-:Y:S05]  /*b240*/  @P2 SYNCS.ARRIVE.TRANS64 RZ, [R6+URZ+0x2e400], R9 ;  /* 0x02e4000906ff29a7 */ /* 0x0003ea000800003f */
[----:B------:R-:W-:-:S13]  /*b250*/  PLOP3.LUT P3, PT, PT, PT, UP0, 0x80, 0x0 ;  /* 0x000000000000781c */ /* 0x000fda0003f6f008 */
[----:B-1----:R-:W-:Y:S05]  /*b260*/  @P3 BRA `(.L_x_120) ;  /* 0x0000000000043947 */ /* 0x002fea0003800000 */
[----:B------:R-:W-:Y:S01]  /*b270*/  BPT.TRAP 0x1 ;  /* 0x000000040000795c */ /* 0x000fe20000300000 */
.L_x_120:
[----:B------:R-:W-:Y:S05]  /*b280*/  @P0 BRA `(.L_x_121) ;  /* 0x0000000000040947 */ /* 0x000fea0003800000 */
[----:B------:R-:W-:Y:S01]  /*b290*/  BPT.TRAP 0x1 ;  /* 0x000000040000795c */ /* 0x000fe20000300000 */
.L_x_121:
        /* <DEDUP_REMOVED lines=9> */
[----:B------:R-:W-:Y:S01]  /*b330*/  R2UR UR13, R3 ;  /* 0x00000000030d72ca */ /* 0x000fe200000e0000 */
[----:B------:R-:W-:Y:S01]  /*b340*/  UMOV UR7, 0x10000000 ;  /* 0x1000000000077882 */ /* 0x000fe20000000000 */
[----:B------:R-:W-:Y:S01]  /*b350*/  UMOV UR18, 0x40 ;  /* 0x0000004000127882 */ /* 0x000fe20000000000 */
[----:B------:R-:W-:-:S02]  /*b360*/  IADD3 R0, R0, 0x1, RZ ;  /* 0x0000000100007810 */ /* 0x000fc40007ffe0ff */
[----:B------:R-:W-:Y:S02]  /*b370*/  UIADD3 UR9, UR9, 0x2e400, URZ ;  /* 0x0002e40009097890 */ /* 0x000fe4000fffe03f */
[----:B------:R-:W-:Y:S01]  /*b380*/  USHF.L.U32 UR11, UR11, 0x6, URZ ;  /* 0x000000060b0b7899 */ /* 0x000fe2000800063f */
        /* <DEDUP_REMOVED lines=17> */
.L_x_118:
[----:B------:R-:W-:Y:S05]  /*b4a0*/  BSYNC B2 ;  /* 0x0000000000027941 */ /* 0x000fea0003800000 */
.L_x_117:
[----:B------:R-:W-:Y:S01]  /*b4b0*/  ISETP.LT.OR P3, PT, R5, 0x4, !P6 ;  /* 0x000000040500780c */ /* 0x000fe20007761670 */
[----:B------:R-:W-:-:S12]  /*b4c0*/  BSSY B2, `(.L_x_122) ;  /* 0x0000033000027945 */ /* 0x000fd80003800000 */
[----:B------:R-:W-:Y:S05]  /*b4d0*/  @P3 BRA `(.L_x_123) ;  /* 0x0000000000c43947 */ /* 0x000fea0003800000 */
[----:B------:R-:W1:Y:S01]  /*b4e0*/  S2R R7, SR_CgaCtaId ;  /* 0x0000000000077919 */ /* 0x000e620000008800 */
[----:B------:R-:W-:Y:S02]  /*b4f0*/  MOV R6, 0x400 ;  /* 0x0000040000067802 */ /* 0x000fe40000000f00 */
[----:B------:R-:W-:Y:S02]  /*b500*/  SHF.L.U32 R9, R4, 0x1f, RZ ;  /* 0x0000001f04097819 */ /* 0x000fe400000006ff */
[----:B-1----:R-:W-:-:S04]  /*b510*/  LEA R7, R7, R6, 0x18 ;  /* 0x0000000607077211 */ /* 0x002fc800078ec0ff */
[----:B------:R-:W-:-:S04]  /*b520*/  LEA R6, R0, R7, 0x3 ;  /* 0x0000000700067211 */ /* 0x000fc800078e18ff */
[----:B------:R-:W1:Y:S02]  /*b530*/  SYNCS.PHASECHK.TRANS64.TRYWAIT P3, [R6+URZ+0x2e428], R9 ;  /* 0x02e42809060075a7 */ /* 0x000e64000806017f */
[----:B-1----:R-:W-:Y:S05]  /*b540*/  @!P3 BRA `(.L_x_124) ;  /* 0x000000080084b947 */ /* 0x002fea0003800000 */
.L_x_147:
[----:B------:R-:W-:Y:S01]  /*b550*/  UPRMT UR4, UR20, 0x9910, URZ ;  /* 0x0000991014047896 */ /* 0x000fe2000800003f */
[----:B-1----:R-:W-:-:S03]  /*b560*/  @P1 MOV R9, 0x6000 ;  /* 0x0000600000091802 */ /* 0x002fc60000000f00 */
[----:B------:R-:W-:Y:S01]  /*b570*/  UISETP.NE.AND UP0, UPT, UR4, 0x2, UPT ;  /* 0x000000020400788c */ /* 0x000fe2000bf05270 */
[----:B------:R1:W-:Y:S05]  /*b580*/  @P1 SYNCS.ARRIVE.TRANS64 RZ, [R6+URZ+0x2e400], R9 ;  /* 0x02e4000906ff19a7 */ /* 0x0003ea000800003f */
[----:B------:R-:W-:-:S13]  /*b590*/  PLOP3.LUT P3, PT, PT, PT, UP0, 0x80, 0x0 ;  /* 0x000000000000781c */ /* 0x000fda0003f6f008 */
[----:B-1----:R-:W-:Y:S05]  /*b5a0*/  @P3 BRA `(.L_x_125) ;  /* 0x0000000000043947 */ /* 0x002fea0003800000 */
[----:B------:R-:W-:Y:S01]  /*b5b0*/  BPT.TRAP 0x1 ;  /* 0x000000040000795c */ /* 0x000fe20000300000 */
.L_x_125:
[----:B------:R-:W-:Y:S05]  /*b5c0*/  @P0 BRA `(.L_x_126) ;  /* 0x0000000000040947 */ /* 0x000fea0003800000 */
[----:B------:R-:W-:Y:S01]  /*b5d0*/  BPT.TRAP 0x1 ;  /* 0x000000040000795c */ /* 0x000fe20000300000 */
.L_x_126:
        /* <DEDUP_REMOVED lines=13> */
[----:B------:R-:W-:Y:S01]  /*b6b0*/  UIADD3 UR9, UR9, 0x2e400, URZ ;  /* 0x0002e40009097890 */ /* 0x000fe2000fffe03f */
[----:B------:R-:W-:Y:S01]  /*b6c0*/  IADD3 R8, R8, 0x1, RZ ;  /* 0x0000000108087810 */ /* 0x000fe20007ffe0ff */
        /* <DEDUP_REMOVED lines=18> */
.L_x_123:
[----:B------:R-:W-:Y:S05]  /*b7f0*/  BSYNC B2 ;  /* 0x0000000000027941 */ /* 0x000fea0003800000 */
.L_x_122:
[C---:B------:R-:W-:Y:S02]  /*b800*/  ISETP.GT.AND P3, PT, R5.reuse, 0x4, PT ;  /* 0x000000040500780c */ /* 0x040fe40003f64270 */
[----:B------:R-:W-:-:S11]  /*b810*/  IADD3 R5, R5, -0x2, RZ ;  /* 0xfffffffe05057810 */ /* 0x000fd60007ffe0ff */
[----:B------:R-:W-:Y:S05]  /*b820*/  @P3 BRA `(.L_x_127) ;  /* 0xfffffff800543947 */ /* 0x000fea000383ffff */
[----:B------:R-:W-:Y:S05]  /*b830*/  BSYNC B1 ;  /* 0x0000000000017941 */ /* 0x000fea0003800000 */
.L_x_116:
[----:B------:R-:W-:Y:S01]  /*b840*/  VIADD R17, R17, UR21 ;  /* 0x0000001511117c36 */ /* 0x000fe20008000000 */
[----:B------:R-:W-:Y:S01]  /*b850*/  ULDC UR4, c[0x0][0xa00] ;  /* 0x0002800000047ab9 */ /* 0x000fe20000000800 */
[----:B------:R-:W-:-:S03]  /*b860*/  PRMT R5, RZ, 0x7610, R5 ;  /* 0x00007610ff057816 */ /* 0x000fc60000000005 */
[----:B------:R-:W-:-:S13]  /*b870*/  ISETP.GE.AND P3, PT, R17, UR4, PT ;  /* 0x0000000411007c0c */ /* 0x000fda000bf66270 */
[----:B------:R-:W-:Y:S05]  /*b880*/  @!P3 BRA `(.L_x_128) ;  /* 0xffffffec00e8b947 */ /* 0x000fea000383ffff */
[----:B------:R-:W-:Y:S05]  /*b890*/  BSYNC B0 ;  /* 0x0000000000007941 */ /* 0x000fea0003800000 */
.L_x_101:
[----:B------:R-:W-:Y:S05]  /*b8a0*/  EXIT ;  /* 0x000000000000794d */ /* 0x000fea0003800000 */
.L_x_17:
[----:B-1----:R-:W-:-:S04]  /*b8b0*/  MOV R3, UR4 ;  /* 0x0000000400037c02 */ /* 0x002fc80008000f00 */
[----:B------:R1:W2:Y:S03]  /*b8c0*/  SYNCS.PHASECHK.TRANS64.TRYWAIT P1, [R3+URZ+0x2e450], R0 ;  /* 0x02e45000030075a7 */ /* 0x0002a6000802017f */
[----:B--2---:R-:W-:Y:S05]  /*b8d0*/  @!P1 NANOSLEEP.SYNCS 0x989680 ;  /* 0x009896800000995d */ /* 0x004fea0003900000 */
[----:B------:R-:W2:Y:S02]  /*b8e0*/  @!P1 SYNCS.PHASECHK.TRANS64 P1, [R3+URZ+0x2e450], R0 ;  /* 0x02e45000030095a7 */ /* 0x000ea4000802007f */
[----:B--2---:R-:W-:Y:S05]  /*b8f0*/  @!P1 BRA `(.L_x_17) ;  /* 0xfffffffc00ec9947 */ /* 0x004fea000383ffff */
[----:B------:R-:W-:Y:S05]  /*b900*/  BRA `(.L_x_129) ;  /* 0xffffff58006c7947 */ /* 0x000fea000383ffff */
.L_x_19:
[----:B-1----:R-:W-:-:S04]  /*b910*/  MOV R5, UR7 ;  /* 0x0000000700057c02 */ /* 0x002fc80008000f00 */
[----:B------:R1:W2:Y:S03]  /*b920*/  SYNCS.PHASECHK.TRANS64.TRYWAIT P1, [R5+URZ+0x2e400], R0 ;  /* 0x02e40000050075a7 */ /* 0x0002a6000802017f */
[----:B--2---:R-:W-:Y:S05]  /*b930*/  @!P1 NANOSLEEP.SYNCS 0x989680 ;  /* 0x009896800000995d */ /* 0x004fea0003900000 */
[----:B------:R-:W2:Y:S02]  /*b940*/  @!P1 SYNCS.PHASECHK.TRANS64 P1, [R5+URZ+0x2e400], R0 ;  /* 0x02e40000050095a7 */ /* 0x000ea4000802007f */
[----:B--2---:R-:W-:Y:S05]  /*b950*/  @!P1 BRA `(.L_x_19) ;  /* 0xfffffffc00ec9947 */ /* 0x004fea000383ffff */
[----:B------:R-:W-:Y:S05]  /*b960*/  BRA `(.L_x_130) ;  /* 0xffffff5800847947 */ /* 0x000fea000383ffff */
.L_x_20:
[----:B------:R-:W-:-:S06]  /*b970*/  ULEA UR5, UR61, UR4, 0x3 ;  /* 0x000000043d057291 */ /* 0x000fcc000f8e183f */
[----:B-1----:R-:W-:-:S04]  /*b980*/  MOV R0, UR5 ;  /* 0x0000000500007c02 */ /* 0x002fc80008000f00 */
[----:B------:R1:W2:Y:S03]  /*b990*/  SYNCS.PHASECHK.TRANS64.TRYWAIT P1, [R0+URZ+-0x8], R3 ;  /* 0xfffff803000075a7 */ /* 0x0002a6000802017f */
[----:B--2---:R-:W-:Y:S05]  /*b9a0*/  @!P1 NANOSLEEP.SYNCS 0x989680 ;  /* 0x009896800000995d */ /* 0x004fea0003900000 */
[----:B------:R-:W2:Y:S02]  /*b9b0*/  @!P1 SYNCS.PHASECHK.TRANS64 P1, [R0+URZ+-0x8], R3 ;  /* 0xfffff803000095a7 */ /* 0x000ea4000802007f */
[----:B--2---:R-:W-:Y:S05]  /*b9c0*/  @!P1 BRA `(.L_x_20) ;  /* 0xfffffffc00e89947 */ /* 0x004fea000383ffff */
[----:B------:R-:W-:Y:S05]  /*b9d0*/  BRA `(.L_x_131) ;  /* 0xffffff5800747947 */ /* 0x000fea000383ffff */
.L_x_22:
[----:B-1----:R-:W-:-:S04]  /*b9e0*/  MOV R14, UR5 ;  /* 0x00000005000e7c02 */ /* 0x002fc80008000f00 */
[----:B------:R1:W2:Y:S03]  /*b9f0*/  SYNCS.PHASECHK.TRANS64.TRYWAIT P1, [R14+URZ+0x2e400], R11 ;  /* 0x02e4000b0e0075a7 */ /* 0x0002a6000802017f */
[----:B--2---:R-:W-:Y:S05]  /*ba00*/  @!P1 NANOSLEEP.SYNCS 0x989680 ;  /* 0x009896800000995d */ /* 0x004fea0003900000 */
[----:B------:R-:W2:Y:S02]  /*ba10*/  @!P1 SYNCS.PHASECHK.TRANS64 P1, [R14+URZ+0x2e400], R11 ;  /* 0x02e4000b0e0095a7 */ /* 0x000ea4000802007f */
[----:B--2---:R-:W-:Y:S05]  /*ba20*/  @!P1 BRA `(.L_x_22) ;  /* 0xfffffffc00ec9947 */ /* 0x004fea000383ffff */
[----:B------:R-:W-:Y:S05]  /*ba30*/  BRA `(.L_x_132) ;  /* 0xffffff7400107947 */ /* 0x000fea000383ffff */
.L_x_27:
[----:B-1----:R-:W-:-:S04]  /*ba40*/  MOV R10, UR6 ;  /* 0x00000006000a7c02 */ /* 0x002fc80008000f00 */
[----:B------:R1:W2:Y:S03]  /*ba50*/  SYNCS.PHASECHK.TRANS64.TRYWAIT P2, [R10+URZ+0x2e400], R5 ;  /* 0x02e400050a0075a7 */ /* 0x0002a6000804017f */
[----:B--2---:R-:W-:Y:S05]  /*ba60*/  @!P2 NANOSLEEP.SYNCS 0x989680 ;  /* 0x009896800000a95d */ /* 0x004fea0003900000 */
[----:B------:R-:W2:Y:S02]  /*ba70*/  @!P2 SYNCS.PHASECHK.TRANS64 P2, [R10+URZ+0x2e400], R5 ;  /* 0x02e400050a00a5a7 */ /* 0x000ea4000804007f */
[----:B--2---:R-:W-:Y:S05]  /*ba80*/  @!P2 BRA `(.L_x_27) ;  /* 0xfffffffc00eca947 */ /* 0x004fea000383ffff */
[----:B------:R-:W-:Y:S05]  /*ba90*/  BRA `(.L_x_133) ;  /* 0xffffff7400d47947 */ /* 0x000fea000383ffff */
.L_x_31:
[----:B-1----:R-:W-:-:S04]  /*baa0*/  MOV R14, UR6 ;  /* 0x00000006000e7c02 */ /* 0x002fc80008000f00 */
[----:B------:R1:W2:Y:S03]  /*bab0*/  SYNCS.PHASECHK.TRANS64.TRYWAIT P2, [R14+URZ+0x2e400], R15 ;  /* 0x02e4000f0e0075a7 */ /* 0x0002a6000804017f */
[----:B--2---:R-:W-:Y:S05]  /*bac0*/  @!P2 NANOSLEEP.SYNCS 0x989680 ;  /* 0x009896800000a95d */ /* 0x004fea0003900000 */
[----:B------:R-:W2:Y:S02]  /*bad0*/  @!P2 SYNCS.PHASECHK.TRANS64 P2, [R14+URZ+0x2e400], R15 ;  /* 0x02e4000f0e00a5a7 */ /* 0x000ea4000804007f */
[----:B--2---:R-:W-:Y:S05]  /*bae0*/  @!P2 BRA `(.L_x_31) ;  /* 0xfffffffc00eca947 */ /* 0x004fea000383ffff */
[----:B------:R-:W-:Y:S05]  /*baf0*/  BRA `(.L_x_30) ;  /* 0xffffff9000a87947 */ /* 0x000fea000383ffff */
.L_x_39:
[----:B-1----:R-:W-:-:S04]  /*bb00*/  MOV R10, UR6 ;  /* 0x00000006000a7c02 */ /* 0x002fc80008000f00 */
[----:B------:R1:W2:Y:S03]  /*bb10*/  SYNCS.PHASECHK.TRANS64.TRYWAIT P2, [R10+URZ+0x2e400], R5 ;  /* 0x02e400050a0075a7 */ /* 0x0002a6000804017f */
[----:B--2---:R-:W-:Y:S05]  /*bb20*/  @!P2 NANOSLEEP.SYNCS 0x989680 ;  /* 0x009896800000a95d */ /* 0x004fea0003900000 */
[----:B------:R-:W2:Y:S02]  /*bb30*/  @!P2 SYNCS.PHASECHK.TRANS64 P2, [R10+URZ+0x2e400], R5 ;  /* 0x02e400050a00a5a7 */ /* 0x000ea4000804007f */
[----:B--2---:R-:W-:Y:S05]  /*bb40*/  @!P2 BRA `(.L_x_39) ;  /* 0xfffffffc00eca947 */ /* 0x004fea000383ffff */
[----:B------:R-:W-:Y:S05]  /*bb50*/  BRA `(.L_x_134) ;  /* 0xffffff94009c7947 */ /* 0x000fea000383ffff */
.L_x_43:
[----:B-1----:R-:W-:-:S04]  /*bb60*/  IMAD.U32 R14, RZ, RZ, UR10 ;  /* 0x0000000aff0e7e24 */ /* 0x002fc8000f8e00ff */
[----:B------:R1:W2:Y:S03]  /*bb70*/  SYNCS.PHASECHK.TRANS64.TRYWAIT P2, [R14+URZ+0x2e400], R13 ;  /* 0x02e4000d0e0075a7 */ /* 0x0002a6000804017f */
[----:B--2---:R-:W-:Y:S05]  /*bb80*/  @!P2 NANOSLEEP.SYNCS 0x989680 ;  /* 0x009896800000a95d */ /* 0x004fea0003900000 */
[----:B------:R-:W2:Y:S02]  /*bb90*/  @!P2 SYNCS.PHASECHK.TRANS64 P2, [R14+URZ+0x2e400], R13 ;  /* 0x02e4000d0e00a5a7 */ /* 0x000ea4000804007f */
[----:B--2---:R-:W-:Y:S05]  /*bba0*/  @!P2 BRA `(.L_x_43) ;  /* 0xfffffffc00eca947 */ /* 0x004fea000383ffff */
[----:B------:R-:W-:Y:S05]  /*bbb0*/  BRA `(.L_x_42) ;  /* 0xffffffb400747947 */ /* 0x000fea000383ffff */
.L_x_63:
[----:B------:R-:W-:-:S13]  /*bbc0*/  R2UR UR4, R12 ;  /* 0x000000000c0472ca */ /* 0x000fda00000e0000 */
[----:B-1----:R-:W-:-:S04]  /*bbd0*/  MOV R3, UR4 ;  /* 0x0000000400037c02 */ /* 0x002fc80008000f00 */
[----:B------:R1:W2:Y:S03]  /*bbe0*/  SYNCS.PHASECHK.TRANS64.TRYWAIT P1, [R3+URZ+0x8], R0 ;  /* 0x00000800030075a7 */ /* 0x0002a6000802017f */
[----:B--2---:R-:W-:Y:S05]  /*bbf0*/  @!P1 NANOSLEEP.SYNCS 0x989680 ;  /* 0x009896800000995d */ /* 0x004fea0003900000 */
[----:B------:R-:W2:Y:S02]  /*bc00*/  @!P1 SYNCS.PHASECHK.TRANS64 P1, [R3+URZ+0x8], R0 ;  /* 0x00000800030095a7 */ /* 0x000ea4000802007f */
[----:B--2---:R-:W-:Y:S05]  /*bc10*/  @!P1 BRA `(.L_x_63) ;  /* 0xfffffffc00e89947 */ /* 0x004fea000383ffff */
[----:B------:R-:W-:Y:S05]  /*bc20*/  BRA `(.L_x_135) ;  /* 0xffffffc000a07947 */ /* 0x000fea000383ffff */
.L_x_86:
[----:B------:R-:W-:Y:S01]  /*bc30*/  BSSY B1, `(.L_x_136) ;  /* 0x0000006000017945 */ /* 0x000fe20003800000 */
[----:B------:R-:W-:-:S07]  /*bc40*/  MOV R15, 0xffffffff ;  /* 0xffffffff000f7802 */ /* 0x000fce0000000f00 */
[----:B------:R-:W-:Y:S05]  /*bc50*/  WARPSYNC.COLLECTIVE R15, `(.L_x_137) ;  /* 0x000000000f0c7348 */ /* 0x000fea0003c00000 */
[----:B------:R-:W-:Y:S02]  /*bc60*/  ELECT P6, UR62, PT ;  /* 0x00000000003e782f */ /* 0x000fe400038c0000 */
[----:B------:R-:W-:Y:S01]  /*bc70*/  MOV R14, UR62 ;  /* 0x0000003e000e7c02 */ /* 0x000fe20008000f00 */
[----:B------:R-:W-:Y:S10]  /*bc80*/  ENDCOLLECTIVE ;  /* 0x000000000000791b */ /* 0x000ff40003800000 */
.L_x_137:
[----:B------:R-:W-:Y:S05]  /*bc90*/  BSYNC B1 ;  /* 0x0000000000017941 */ /* 0x000fea0003800000 */
.L_x_136:
[----:B------:R-:W-:Y:S05]  /*bca0*/  BRA `(.L_x_138) ;  /* 0xffffffe000c47947 */ /* 0x000fea000383ffff */
.L_x_89:
[----:B-1----:R1:W2:Y:S02]  /*bcb0*/  SYNCS.PHASECHK.TRANS64.TRYWAIT P2, [R7+URZ+0x2e460], R6 ;  /* 0x02e46006070075a7 */ /* 0x0022a4000804017f */
[----:B--2---:R-:W-:Y:S05]  /*bcc0*/  @!P2 NANOSLEEP.SYNCS 0x989680 ;  /* 0x009896800000a95d */ /* 0x004fea0003900000 */
[----:B------:R-:W2:Y:S02]  /*bcd0*/  @!P2 SYNCS.PHASECHK.TRANS64 P2, [R7+URZ+0x2e460], R6 ;  /* 0x02e460060700a5a7 */ /* 0x000ea4000804007f */
[----:B--2---:R-:W-:Y:S05]  /*bce0*/  @!P2 BRA `(.L_x_89) ;  /* 0xfffffffc00f0a947 */ /* 0x004fea000383ffff */
[----:B------:R-:W-:Y:S05]  /*bcf0*/  BRA `(.L_x_139) ;  /* 0xffffffe000e47947 */ /* 0x000fea000383ffff */
.L_x_94:
[----:B-1----:R1:W2:Y:S02]  /*bd00*/  SYNCS.PHASECHK.TRANS64.TRYWAIT P2, [R7+URZ+0x2e4b0], R4 ;  /* 0x02e4b004070075a7 */ /* 0x0022a4000804017f */
[----:B--2---:R-:W-:Y:S05]  /*bd10*/  @!P2 NANOSLEEP.SYNCS 0x989680 ;  /* 0x009896800000a95d */ /* 0x004fea0003900000 */
[----:B------:R-:W2:Y:S02]  /*bd20*/  @!P2 SYNCS.PHASECHK.TRANS64 P2, [R7+URZ+0x2e4b0], R4 ;  /* 0x02e4b0040700a5a7 */ /* 0x000ea4000804007f */
[----:B--2---:R-:W-:Y:S05]  /*bd30*/  @!P2 BRA `(.L_x_94) ;  /* 0xfffffffc00f0a947 */ /* 0x004fea000383ffff */
[----:B------:R-:W-:Y:S05]  /*bd40*/  BRA `(.L_x_93) ;  /* 0xffffffe4009c7947 */ /* 0x000fea000383ffff */
.L_x_97:
[----:B-1----:R1:W2:Y:S02]  /*bd50*/  SYNCS.PHASECHK.TRANS64.TRYWAIT P2, [R4+URZ+0x2e460], R9 ;  /* 0x02e46009040075a7 */ /* 0x0022a4000804017f */
[----:B--2---:R-:W-:Y:S05]  /*bd60*/  @!P2 NANOSLEEP.SYNCS 0x989680 ;  /* 0x009896800000a95d */ /* 0x004fea0003900000 */
[----:B------:R-:W2:Y:S02]  /*bd70*/  @!P2 SYNCS.PHASECHK.TRANS64 P2, [R4+URZ+0x2e460], R9 ;  /* 0x02e460090400a5a7 */ /* 0x000ea4000804007f */
[----:B--2---:R-:W-:Y:S05]  /*bd80*/  @!P2 BRA `(.L_x_97) ;  /* 0xfffffffc00f0a947 */ /* 0x004fea000383ffff */
[----:B------:R-:W-:Y:S05]  /*bd90*/  BRA `(.L_x_140) ;  /* 0xffffffe400b07947 */ /* 0x000fea000383ffff */
.L_x_102:
[----:B------:R-:W-:Y:S01]  /*bda0*/  BSSY B1, `(.L_x_141) ;  /* 0x0000006000017945 */ /* 0x000fe20003800000 */
[----:B------:R-:W-:-:S07]  /*bdb0*/  MOV R15, 0xffffffff ;  /* 0xffffffff000f7802 */ /* 0x000fce0000000f00 */
[----:B------:R-:W-:Y:S05]  /*bdc0*/  WARPSYNC.COLLECTIVE R15, `(.L_x_142) ;  /* 0x000000000f0c7348 */ /* 0x000fea0003c00000 */
[----:B------:R-:W-:Y:S02]  /*bdd0*/  ELECT P6, UR62, PT ;  /* 0x00000000003e782f */ /* 0x000fe400038c0000 */
[----:B------:R-:W-:Y:S01]  /*bde0*/  MOV R14, UR62 ;  /* 0x0000003e000e7c02 */ /* 0x000fe20008000f00 */
[----:B------:R-:W-:Y:S10]  /*bdf0*/  ENDCOLLECTIVE ;  /* 0x000000000000791b */ /* 0x000ff40003800000 */
.L_x_142:
[----:B------:R-:W-:Y:S05]  /*be00*/  BSYNC B1 ;  /* 0x0000000000017941 */ /* 0x000fea0003800000 */
.L_x_141:
[----:B------:R-:W-:Y:S05]  /*be10*/  BRA `(.L_x_143) ;  /* 0xffffffe800ec7947 */ /* 0x000fea000383ffff */
.L_x_105:
[----:B-1----:R1:W2:Y:S02]  /*be20*/  SYNCS.PHASECHK.TRANS64.TRYWAIT P4, [R8+URZ+0x2e428], R7 ;  /* 0x02e42807080075a7 */ /* 0x0022a4000808017f */
[----:B--2---:R-:W-:Y:S05]  /*be30*/  @!P4 NANOSLEEP.SYNCS 0x989680 ;  /* 0x009896800000c95d */ /* 0x004fea0003900000 */
[----:B------:R-:W2:Y:S02]  /*be40*/  @!P4 SYNCS.PHASECHK.TRANS64 P4, [R8+URZ+0x2e428], R7 ;  /* 0x02e428070800c5a7 */ /* 0x000ea4000808007f */
[----:B--2---:R-:W-:Y:S05]  /*be50*/  @!P4 BRA `(.L_x_105) ;  /* 0xfffffffc00f0c947 */ /* 0x004fea000383ffff */
[----:B------:R-:W-:Y:S05]  /*be60*/  BRA `(.L_x_144) ;  /* 0xffffffec00047947 */ /* 0x000fea000383ffff */
.L_x_110:
[----:B-1----:R1:W2:Y:S02]  /*be70*/  SYNCS.PHASECHK.TRANS64.TRYWAIT P4, [R5+URZ+0x2e4b0], R8 ;  /* 0x02e4b008050075a7 */ /* 0x0022a4000808017f */
[----:B--2---:R-:W-:Y:S05]  /*be80*/  @!P4 NANOSLEEP.SYNCS 0x989680 ;  /* 0x009896800000c95d */ /* 0x004fea0003900000 */
[----:B------:R-:W2:Y:S02]  /*be90*/  @!P4 SYNCS.PHASECHK.TRANS64 P4, [R5+URZ+0x2e4b0], R8 ;  /* 0x02e4b0080500c5a7 */ /* 0x000ea4000808007f */
[----:B--2---:R-:W-:Y:S05]  /*bea0*/  @!P4 BRA `(.L_x_110) ;  /* 0xfffffffc00f0c947 */ /* 0x004fea000383ffff */
[----:B------:R-:W-:Y:S05]  /*beb0*/  BRA `(.L_x_109) ;  /* 0xffffffec00bc7947 */ /* 0x000fea000383ffff */
.L_x_113:
[----:B-1----:R1:W2:Y:S02]  /*bec0*/  SYNCS.PHASECHK.TRANS64.TRYWAIT P3, [R7+URZ+0x2e428], R8 ;  /* 0x02e42808070075a7 */ /* 0x0022a4000806017f */
[----:B--2---:R-:W-:Y:S05]  /*bed0*/  @!P3 NANOSLEEP.SYNCS 0x989680 ;  /* 0x009896800000b95d */ /* 0x004fea0003900000 */
[----:B------:R-:W2:Y:S02]  /*bee0*/  @!P3 SYNCS.PHASECHK.TRANS64 P3, [R7+URZ+0x2e428], R8 ;  /* 0x02e428080700b5a7 */ /* 0x000ea4000806007f */
[----:B--2---:R-:W-:Y:S05]  /*bef0*/  @!P3 BRA `(.L_x_113) ;  /* 0xfffffffc00f0b947 */ /* 0x004fea000383ffff */
[----:B------:R-:W-:Y:S05]  /*bf00*/  BRA `(.L_x_145) ;  /* 0xffffffec00d47947 */ /* 0x000fea000383ffff */
.L_x_119:
[----:B-1----:R1:W2:Y:S02]  /*bf10*/  SYNCS.PHASECHK.TRANS64.TRYWAIT P3, [R6+URZ+0x2e428], R9 ;  /* 0x02e42809060075a7 */ /* 0x0022a4000806017f */
[----:B--2---:R-:W-:Y:S05]  /*bf20*/  @!P3 NANOSLEEP.SYNCS 0x989680 ;  /* 0x009896800000b95d */ /* 0x004fea0003900000 */
[----:B------:R-:W2:Y:S02]  /*bf30*/  @!P3 SYNCS.PHASECHK.TRANS64 P3, [R6+URZ+0x2e428], R9 ;  /* 0x02e428090600b5a7 */ /* 0x000ea4000806007f */
[----:B--2---:R-:W-:Y:S05]  /*bf40*/  @!P3 BRA `(.L_x_119) ;  /* 0xfffffffc00f0b947 */ /* 0x004fea000383ffff */
[----:B------:R-:W-:Y:S05]  /*bf50*/  BRA `(.L_x_146) ;  /* 0xfffffff000ac7947 */ /* 0x000fea000383ffff */
.L_x_124:
[----:B-1----:R1:W2:Y:S02]  /*bf60*/  SYNCS.PHASECHK.TRANS64.TRYWAIT P3, [R6+URZ+0x2e428], R9 ;  /* 0x02e42809060075a7 */ /* 0x0022a4000806017f */
[----:B--2---:R-:W-:Y:S05]  /*bf70*/  @!P3 NANOSLEEP.SYNCS 0x989680 ;  /* 0x009896800000b95d */ /* 0x004fea0003900000 */
[----:B------:R-:W2:Y:S02]  /*bf80*/  @!P3 SYNCS.PHASECHK.TRANS64 P3, [R6+URZ+0x2e428], R9 ;  /* 0x02e428090600b5a7 */ /* 0x000ea4000806007f */
[----:B--2---:R-:W-:Y:S05]  /*bf90*/  @!P3 BRA `(.L_x_124) ;  /* 0xfffffffc00f0b947 */ /* 0x004fea000383ffff */
[----:B------:R-:W-:Y:S05]  /*bfa0*/  BRA `(.L_x_147) ;  /* 0xfffffff400687947 */ /* 0x000fea000383ffff */
        .weak           $__internal_0_$__cuda_sm20_rcp_rn_f32_slowpath
        .type           $__internal_0_$__cuda_sm20_rcp_rn_f32_slowpath,@function
        .size           $__internal_0_$__cuda_sm20_rcp_rn_f32_slowpath,(.L_x_153 - $__internal_0_$__cuda_sm20_rcp_rn_f32_slowpath)
$__internal_0_$__cuda_sm20_rcp_rn_f32_slowpath:
[----:B------:R-:W-:Y:S01]  /*bfb0*/  SHF.L.U32 R0, R3, 0x1, RZ ;  /* 0x0000000103007819 */ /* 0x000fe200000006ff */
[----:B------:R-:W-:Y:S03]  /*bfc0*/  BSSY B2, `(.L_x_148) ;  /* 0x0000030000027945 */ /* 0x000fe60003800000 */
[----:B------:R-:W-:-:S04]  /*bfd0*/  SHF.R.U32.HI R121, RZ, 0x18, R0 ;  /* 0x00000018ff797819 */ /* 0x000fc80000011600 */
[----:B------:R-:W-:-:S13]  /*bfe0*/  ISETP.NE.U32.AND P0, PT, R121, RZ, PT ;  /* 0x000000ff7900720c */ /* 0x000fda0003f05070 */
[----:B------:R-:W-:Y:S05]  /*bff0*/  @P0 BRA `(.L_x_149) ;  /* 0x0000000000280947 */ /* 0x000fea0003800000 */
[----:B------:R-:W-:-:S04]  /*c000*/  SHF.L.U32 R0, R3, 0x1, RZ ;  /* 0x0000000103007819 */ /* 0x000fc800000006ff */
[----:B------:R-:W-:-:S13]  /*c010*/  ISETP.NE.AND P0, PT, R0, RZ, PT ;  /* 0x000000ff0000720c */ /* 0x000fda0003f05270 */
[----:B------:R-:W-:Y:S01]  /*c020*/  @P0 FFMA R7, R3, 1.84467440737095516160e+19, RZ ;  /* 0x5f80000003070823 */ /* 0x000fe200000000ff */
[----:B------:R-:W-:Y:S08]  /*c030*/  @!P0 MUFU.RCP R6, R3 ;  /* 0x0000000300068308 */ /* 0x000ff00000001000 */
[----:B------:R-:W1:Y:S02]  /*c040*/  @P0 MUFU.RCP R0, R7 ;  /* 0x0000000700000308 */ /* 0x000e640000001000 */
[----:B-1----:R-:W-:-:S04]  /*c050*/  @P0 FFMA R13, R7, R0, -1 ;  /* 0xbf800000070d0423 */ /* 0x002fc80000000000 */
[----:B------:R-:W-:-:S04]  /*c060*/  @P0 FADD.FTZ R13, -R13, -RZ ;  /* 0x800000ff0d0d0221 */ /* 0x000fc80000010100 */
[----:B------:R-:W-:-:S04]  /*c070*/  @P0 FFMA R0, R0, R13, R0 ;  /* 0x0000000d00000223 */ /* 0x000fc80000000000 */
[----:B------:R-:W-:Y:S01]  /*c080*/  @P0 FFMA R6, R0, 1.84467440737095516160e+19, RZ ;  /* 0x5f80000000060823 */ /* 0x000fe200000000ff */
[----:B------:R-:W-:Y:S06]  /*c090*/  BRA `(.L_x_150) ;  /* 0x0000000000887947 */ /* 0x000fec0003800000 */
.L_x_149:
[----:B------:R-:W-:-:S04]  /*c0a0*/  IADD3 R122, R121, -0xfd, RZ ;  /* 0xffffff03797a7810 */ /* 0x000fc80007ffe0ff */
[----:B------:R-:W-:-:S13]  /*c0b0*/  ISETP.GT.U32.AND P0, PT, R122, 0x1, PT ;  /* 0x000000017a00780c */ /* 0x000fda0003f04070 */
[----:B------:R-:W-:Y:S05]  /*c0c0*/  @P0 BRA `(.L_x_151) ;  /* 0x0000000000780947 */ /* 0x000fea0003800000 */
[----:B------:R-:W-:Y:S02]  /*c0d0*/  LOP3.LUT R0, R3, 0x7fffff, RZ, 0xc0, !PT ;  /* 0x007fffff03007812 */ /* 0x000fe400078ec0ff */
[----:B------:R-:W-:Y:S02]  /*c0e0*/  MOV R15, 0x3 ;  /* 0x00000003000f7802 */ /* 0x000fe40000000f00 */
[----:B------:R-:W-:Y:S02]  /*c0f0*/  LOP3.LUT R0, R0, 0x3f800000, RZ, 0xfc, !PT ;  /* 0x3f80000000007812 */ /* 0x000fe400078efcff */
[----:B------:R-:W-:Y:S02]  /*c100*/  SHF.L.U32 R15, R15, R122, RZ ;  /* 0x0000007a0f0f7219 */ /* 0x000fe400000006ff */
[----:B------:R-:W1:Y:S02]  /*c110*/  MUFU.RCP R7, R0 ;  /* 0x0000000000077308 */ /* 0x000e640000001000 */
[----:B-1----:R-:W-:-:S04]  /*c120*/  FFMA R6, R0, R7, -1 ;  /* 0xbf80000000067423 */ /* 0x002fc80000000007 */
[----:B------:R-:W-:-:S04]  /*c130*/  FADD.FTZ R6, -R6, -RZ ;  /* 0x800000ff06067221 */ /* 0x000fc80000010100 */
[CCC-:B------:R-:W-:Y:S01]  /*c140*/  FFMA.RM R13, R7.reuse, R6.reuse, R7.reuse ;  /* 0x00000006070d7223 */ /* 0x1c0fe20000004007 */
[----:B------:R-:W-:-:S04]  /*c150*/  FFMA.RP R14, R7, R6, R7 ;  /* 0x00000006070e7223 */ /* 0x000fc80000008007 */
[C---:B------:R-:W-:Y:S02]  /*c160*/  LOP3.LUT R6, R13.reuse, 0x7fffff, RZ, 0xc0, !PT ;  /* 0x007fffff0d067812 */ /* 0x040fe400078ec0ff */
[----:B------:R-:W-:Y:S02]  /*c170*/  FSETP.NEU.FTZ.AND P0, PT, R13, R14, PT ;  /* 0x0000000e0d00720b */ /* 0x000fe40003f1d000 */
[----:B------:R-:W-:Y:S02]  /*c180*/  LOP3.LUT R6, R6, 0x800000, RZ, 0xfc, !PT ;  /* 0x0080000006067812 */ /* 0x000fe400078efcff */
[----:B------:R-:W-:Y:S02]  /*c190*/  SEL R7, RZ, 0xffffffff, !P0 ;  /* 0xffffffffff077807 */ /* 0x000fe40004000000 */
[----:B------:R-:W-:-:S03]  /*c1a0*/  LOP3.LUT R15, R15, R6, RZ, 0xc0, !PT ;  /* 0x000000060f0f7212 */ /* 0x000fc600078ec0ff */
[----:B------:R-:W-:Y:S01]  /*c1b0*/  IMAD.MOV R7, RZ, RZ, -R7 ;  /* 0x000000ffff077224 */ /* 0x000fe200078e0a07 */
[----:B------:R-:W-:-:S04]  /*c1c0*/  SHF.R.U32.HI R15, RZ, R122, R15 ;  /* 0x0000007aff0f7219 */ /* 0x000fc8000001160f */
[----:B------:R-:W-:Y:S02]  /*c1d0*/  LOP3.LUT P1, RZ, R7, R122, R6, 0xf8, !PT ;  /* 0x0000007a07ff7212 */ /* 0x000fe4000782f806 */
[C---:B------:R-:W-:Y:S02]  /*c1e0*/  LOP3.LUT P0, RZ, R15.reuse, 0x1, RZ, 0xc0, !PT ;  /* 0x000000010fff7812 */ /* 0x040fe4000780c0ff */
[----:B------:R-:W-:Y:S02]  /*c1f0*/  LOP3.LUT P2, RZ, R15, 0x2, RZ, 0xc0, !PT ;  /* 0x000000020fff7812 */ /* 0x000fe4000784c0ff */
[----:B------:R-:W-:Y:S02]  /*c200*/  IADD3 R7, R121, -0xfc, RZ ;  /* 0xffffff0479077810 */ /* 0x000fe40007ffe0ff */
[----:B------:R-:W-:Y:S02]  /*c210*/  PLOP3.LUT P0, PT, P0, P1, P2, 0xe0, 0x0 ;  /* 0x000000000000781c */ /* 0x000fe40000703c20 */
[----:B------:R-:W-:-:S02]  /*c220*/  LOP3.LUT P1, RZ, R3, 0x7fffff, RZ, 0xc0, !PT ;  /* 0x007fffff03ff7812 */ /* 0x000fc4000782c0ff */
[----:B------:R-:W-:Y:S02]  /*c230*/  SEL R0, RZ, 0x1, !P0 ;  /* 0x00000001ff007807 */ /* 0x000fe40004000000 */
[----:B------:R-:W-:Y:S02]  /*c240*/  SHF.R.U32.HI R6, RZ, R7, R6 ;  /* 0x00000007ff067219 */ /* 0x000fe40000011606 */
[----:B------:R-:W-:-:S04]  /*c250*/  IADD3 R0, -R0, RZ, RZ ;  /* 0x000000ff00007210 */ /* 0x000fc80007ffe1ff */
[----:B------:R-:W-:-:S13]  /*c260*/  ISETP.GE.AND P0, PT, R0, RZ, PT ;  /* 0x000000ff0000720c */ /* 0x000fda0003f06270 */
[----:B------:R-:W-:-:S04]  /*c270*/  @!P0 IADD3 R6, R6, 0x1, RZ ;  /* 0x0000000106068810 */ /* 0x000fc80007ffe0ff */
[----:B------:R-:W-:-:S04]  /*c280*/  @!P1 SHF.L.U32 R6, R6, 0x1, RZ ;  /* 0x0000000106069819 */ /* 0x000fc800000006ff */
[----:B------:R-:W-:Y:S01]  /*c290*/  LOP3.LUT R6, R6, 0x80000000, R3, 0xf8, !PT ;  /* 0x8000000006067812 */ /* 0x000fe200078ef803 */
[----:B------:R-:W-:Y:S06]  /*c2a0*/  BRA `(.L_x_150) ;  /* 0x0000000000047947 */ /* 0x000fec0003800000 */
.L_x_151:
[----:B------:R1:W2:Y:S02]  /*c2b0*/  MUFU.RCP R6, R3 ;  /* 0x0000000300067308 */ /* 0x0002a40000001000 */
.L_x_150:
[----:B------:R-:W-:Y:S05]  /*c2c0*/  BSYNC B2 ;  /* 0x0000000000027941 */ /* 0x000fea0003800000 */
.L_x_148:
[----:B--2---:R-:W-:Y:S02]  /*c2d0*/  MOV R0, R6 ;  /* 0x0000000600007202 */ /* 0x004fe40000000f00 */
[----:B------:R-:W-:Y:S02]  /*c2e0*/  MOV R6, R20 ;  /* 0x0000001400067202 */ /* 0x000fe40000000f00 */
[----:B------:R-:W-:-:S04]  /*c2f0*/  MOV R7, 0x0 ;  /* 0x0000000000077802 */ /* 0x000fc80000000f00 */
[----:B-1----:R-:W-:Y:S05]  /*c300*/  RET.REL.NODEC R6 `(_ZN7cutlass13device_kernelINS_4fmha6kernel28FmhaKernelTmaWarpSpecializedINS1_10collective30FmhaMainloopTmaWarpSpecializedINS_10bfloat16_tEffN4cute5tupleIJNS7_1CILi128EEENS9_ILi64EEENS9_ILi192EEEEEENS8_IJiNS9_ILi1EEENS8_IJiiEEEEEESG_SG_NS4_14ResidualFusionEJNS2_6OptionILNS2_3TagE0ENS9_ILb1EEEEENSI_ILSJ_2ESK_EEEEENS4_15FmhaFwdEpilogueIS6_fNS8_IJSB_SC_SB_EEEEENS2_23PersistentTileSchedulerEJSL_SM_EEEEEvNT_6ParamsE) ;  /* 0xffffff3c063c7950 */ /* 0x002fea0003c3ffff */
.L_x_152:
[----:B------:R-:W-:-:S00]  /*c310*/  BRA `(.L_x_152) ;  /* 0xfffffffc00fc7947 */ /* 0x000fc0000383ffff */
[----:B------:R-:W-:-:S00]  /*c320*/  NOP ;  /* 0x0000000000007918 */ /* 0x000fc00000000000 */
        /* <DEDUP_REMOVED lines=13> */
.L_x_153:


//--------------------- .nv.global.init           --------------------------
	.section	.nv.global.init,"aw",@progbits
.nv.global.init:
	.type		$str$24,@object
	.size		$str$24,($str$25 - $str$24)
$str$24:
        /*0000*/ 	.byte	0x28, 0x61, 0x64, 0x64, 0x72, 0x65, 0x73, 0x73, 0x20, 0x26, 0x20, 0x6d, 0x61, 0x73, 0x6b, 0x29
        /*0010*/ 	.byte	0x20, 0x3d, 0x3d, 0x20, 0x30, 0x00
	.type		$str$25,@object
	.size		$str$25,(__unnamed_1 - $str$25)
$str$25:
        /*0016*/ 	.byte	0x2f, 0x74, 0x6d, 0x70, 0x2f, 0x63, 0x75, 0x74, 0x6c, 0x61, 0x73, 0x73, 0x5f, 0x73, 0x77, 0x65
        /*0026*/ 	.byte	0x65, 0x70, 0x5f, 0x73, 0x72, 0x63, 0x2f, 0x69, 0x6e, 0x63, 0x6c, 0x75, 0x64, 0x65, 0x2f, 0x63
        /*0036*/ 	.byte	0x75, 0x74, 0x65, 0x2f, 0x70, 0x6f, 0x69, 0x6e, 0x74, 0x65, 0x72, 0x5f, 0x66, 0x6c, 0x61, 0x67
        /*0046*/ 	.byte	0x67, 0x65, 0x64, 0x2e, 0x68, 0x70, 0x70, 0x00
	.type		__unnamed_1,@object
	.size		__unnamed_1,(__unnamed_2 - __unnamed_1)
__unnamed_1:
        /*004e*/ 	.byte	0x61, 0x75, 0x74, 0x6f, 0x20, 0x63, 0x75, 0x74, 0x65, 0x3a, 0x3a, 0x61, 0x73, 0x5f, 0x70, 0x6f
        /* <DEDUP_REMOVED lines=27> */
        /*020e*/ 	.byte	0x32, 0x30, 0x34, 0x38, 0x3e, 0x3e, 0x3e, 0x3e, 0x3e, 0x5d, 0x00
	.type		__unnamed_2,@object
	.size		__unnamed_2,(.L_1 - __unnamed_2)
__unnamed_2:
        /* <DEDUP_REMOVED lines=29> */
.L_1:


//--------------------- .nv.shared._ZN7cutlass13device_kernelINS_4fmha6kernel28FmhaKernelTmaWarpSpecializedINS1_10collective30FmhaMainloopTmaWarpSpecializedINS_10bfloat16_tEffN4cute5tupleIJNS7_1CILi128EEENS9_ILi64EEENS9_ILi192EEEEEENS8_IJiNS9_ILi1EEENS8_IJiiEEEEEESG_SG_NS4_14ResidualFusionEJNS2_6OptionILNS2_3TagE0ENS9_ILb1EEEEENSI_ILSJ_2ESK_EEEEENS4_15FmhaFwdEpilogueIS6_fNS8_IJSB_SC_SB_EEEEENS2_23PersistentTileSchedulerEJSL_SM_EEEEEvNT_6ParamsE --------------------------
	.section	.nv.shared._ZN7cutlass13device_kernelINS_4fmha6kernel28FmhaKernelTmaWarpSpecializedINS1_10collective30FmhaMainloopTmaWarpSpecializedINS_10bfloat16_tEffN4cute5tupleIJNS7_1CILi128EEENS9_ILi64EEENS9_ILi192EEEEEENS8_IJiNS9_ILi1EEENS8_IJiiEEEEEESG_SG_NS4_14ResidualFusionEJNS2_6OptionILNS2_3TagE0ENS9_ILb1EEEEENSI_ILSJ_2ESK_EEEEENS4_15FmhaFwdEpilogueIS6_fNS8_IJSB_SC_SB_EEEEENS2_23PersistentTileSchedulerEJSL_SM_EEEEEvNT_6ParamsE,"aw",@nobits
	.sectionflags	@""
	.align	16
	.zero		1024


//--------------------- .nv.shared.reserved.0     --------------------------
	.section	.nv.shared.reserved.0,"aw",@nobits
	.weak		__nv_reservedSMEM_offset_0_alias
	.size		__nv_reservedSMEM_offset_0_alias, 0, 0
	.other		__nv_reservedSMEM_offset_0_alias,@"STO_CUDA_RESERVED_SHARED STV_DEFAULT"
__nv_reservedSMEM_offset_0_alias:
	.zero		0


//--------------------- .nv.global                --------------------------
	.section	.nv.global,"aw",@nobits
.nv.global:
	.type		_ZN39_INTERNAL_84bb97dc_4_k_cu_6ace1bee_34614cute1_E,@object
	.size		_ZN39_INTERNAL_84bb97dc_4_k_cu_6ace1bee_34614cute1_E,(_ZN39_INTERNAL_84bb97dc_4_k_cu_6ace1bee_34614cuda3std3__45__cpo6cbeginE - _ZN39_INTERNAL_84bb97dc_4_k_cu_6ace1bee_34614cute1_E)
_ZN39_INTERNAL_84bb97dc_4_k_cu_6ace1bee_34614cute1_E:
	.zero		1
	.type		_ZN39_INTERNAL_84bb97dc_4_k_cu_6ace1bee_34614cuda3std3__45__cpo6cbeginE,@object
	.size		_ZN39_INTERNAL_84bb97dc_4_k_cu_6ace1bee_34614cuda3std3__45__cpo6cbeginE,(_ZN39_INTERNAL_84bb97dc_4_k_cu_6ace1bee_34614cuda3std3__48in_placeE - _ZN39_INTERNAL_84bb97dc_4_k_cu_6ace1bee_34614cuda3std3__45__cpo6cbeginE)
_ZN39_INTERNAL_84bb97dc_4_k_cu_6ace1bee_34614cuda3std3__45__cpo6cbeginE:
	.zero		1
	.type		_ZN39_INTERNAL_84bb97dc_4_k_cu_6ace1bee_34614cuda3std3__48in_placeE,@object
	.size		_ZN39_INTERNAL_84bb97dc_4_k_cu_6ace1bee_34614cuda3std3__48in_placeE,(_ZN39_INTERNAL_84bb97dc_4_k_cu_6ace1bee_34614cuda3std6ranges3__45__cpo9iter_moveE - _ZN39_INTERNAL_84bb97dc_4_k_cu_6ace1bee_34614cuda3std3__48in_placeE)
_ZN39_INTERNAL_84bb97dc_4_k_cu_6ace1bee_34614cuda3std3__48in_placeE:
	.zero		1
	.type		_ZN39_INTERNAL_84bb97dc_4_k_cu_6ace1bee_34614cuda3std6ranges3__45__cpo9iter_moveE,@object
	.size		_ZN39_INTERNAL_84bb97dc_4_k_cu_6ace1bee_34614cuda3std6ranges3__45__cpo9iter_moveE,(_ZN39_INTERNAL_84bb97dc_4_k_cu_6ace1bee_34614cuda3std3__45__cpo5beginE - _ZN39_INTERNAL_84bb97dc_4_k_cu_6ace1bee_34614cuda3std6ranges3__45__cpo9iter_moveE)
_ZN39_INTERNAL_84bb97dc_4_k_cu_6ace1bee_34614cuda3std6ranges3__45__cpo9iter_moveE:
	.zero		1
	.type		_ZN39_INTERNAL_84bb97dc_4_k_cu_6ace1bee_34614cuda3std3__45__cpo5beginE,@object
	.size		_ZN39_INTERNAL_84bb97dc_4_k_cu_6ace1bee_34614cuda3std3__45__cpo5beginE,(_ZN39_INTERNAL_84bb97dc_4_k_cu_6ace1bee_34614cuda3std3__441_GLOBAL__N__84bb97dc_4_k_cu_6ace1bee_34616ignoreE - _ZN39_INTERNAL_84bb97dc_4_k_cu_6ace1bee_34614cuda3std3__45__cpo5beginE)
_ZN39_INTERNAL_84bb97dc_4_k_cu_6ace1bee_34614cuda3std3__45__cpo5beginE:
	.zero		1
	.type		_ZN39_INTERNAL_84bb97dc_4_k_cu_6ace1bee_34614cuda3std3__441_GLOBAL__N__84bb97dc_4_k_cu_6ace1bee_34616ignoreE,@object
	.size		_ZN39_INTERNAL_84bb97dc_4_k_cu_6ace1bee_34614cuda3std3__441_GLOBAL__N__84bb97dc_4_k_cu_6ace1bee_34616ignoreE,(_ZN39_INTERNAL_84bb97dc_4_k_cu_6ace1bee_34614cute7productE - _ZN39_INTERNAL_84bb97dc_4_k_cu_6ace1bee_34614cuda3std3__441_GLOBAL__N__84bb97dc_4_k_cu_6ace1bee_34616ignoreE)
_ZN39_INTERNAL_84bb97dc_4_k_cu_6ace1bee_34614cuda3std3__441_GLOBAL__N__84bb97dc_4_k_cu_6ace1bee_34616ignoreE:
	.zero		1
	.type		_ZN39_INTERNAL_84bb97dc_4_k_cu_6ace1bee_34614cute7productE,@object
	.size		_ZN39_INTERNAL_84bb97dc_4_k_cu_6ace1bee_34614cute7productE,(_ZN39_INTERNAL_84bb97dc_4_k_cu_6ace1bee_34614cuda3std3__45__cpo3endE - _ZN39_INTERNAL_84bb97dc_4_k_cu_6ace1bee_34614cute7productE)
_ZN39_INTERNAL_84bb97dc_4_k_cu_6ace1bee_34614cute7productE:
	.zero		1
	.type		_ZN39_INTERNAL_84bb97dc_4_k_cu_6ace1bee_34614cuda3std3__45__cpo3endE,@object
	.size		_ZN39_INTERNAL_84bb97dc_4_k_cu_6ace1bee_34614cuda3std3__45__cpo3endE,(_ZN39_INTERNAL_84bb97dc_4_k_cu_6ace1bee_34614cuda3std3__419piecewise_constructE - _ZN39_INTERNAL_84bb97dc_4_k_cu_6ace1bee_34614cuda3std3__45__cpo3endE)
_ZN39_INTERNAL_84bb97dc_4_k_cu_6ace1bee_34614cuda3std3__45__cpo3endE:
	.zero		1
	.type		_ZN39_INTERNAL_84bb97dc_4_k_cu_6ace1bee_34614cuda3std3__419piecewise_constructE,@object
	.size		_ZN39_INTERNAL_84bb97dc_4_k_cu_6ace1bee_34614cuda3std3__419piecewise_constructE,(_ZN39_INTERNAL_84bb97dc_4_k_cu_6ace1bee_34614cuda3std3__45__cpo4cendE - _ZN39_INTERNAL_84bb97dc_4_k_cu_6ace1bee_34614cuda3std3__419piecewise_constructE)
_ZN39_INTERNAL_84bb97dc_4_k_cu_6ace1bee_34614cuda3std3__419piecewise_constructE:
	.zero		1
	.type		_ZN39_INTERNAL_84bb97dc_4_k_cu_6ace1bee_34614cuda3std3__45__cpo4cendE,@object
	.size		_ZN39_INTERNAL_84bb97dc_4_k_cu_6ace1bee_34614cuda3std3__45__cpo4cendE,(_ZN39_INTERNAL_84bb97dc_4_k_cu_6ace1bee_34614cuda3std6ranges3__45__cpo4swapE - _ZN39_INTERNAL_84bb97dc_4_k_cu_6ace1bee_34614cuda3std3__45__cpo4cendE)
_ZN39_INTERNAL_84bb97dc_4_k_cu_6ace1bee_34614cuda3std3__45__cpo4cendE:
	.zero		1
	.type		_ZN39_INTERNAL_84bb97dc_4_k_cu_6ace1bee_34614cuda3std6ranges3__45__cpo4swapE,@object
	.size		_ZN39_INTERNAL_84bb97dc_4_k_cu_6ace1bee_34614cuda3std6ranges3__45__cpo4swapE,(.L_9 - _ZN39_INTERNAL_84bb97dc_4_k_cu_6ace1bee_34614cuda3std6ranges3__45__cpo4swapE)
_ZN39_INTERNAL_84bb97dc_4_k_cu_6ace1bee_34614cuda3std6ranges3__45__cpo4swapE:
	.zero		1
.L_9:


//--------------------- .nv.constant0._ZN7cutlass13device_kernelINS_4fmha6kernel28FmhaKernelTmaWarpSpecializedINS1_10collective30FmhaMainloopTmaWarpSpecializedINS_10bfloat16_tEffN4cute5tupleIJNS7_1CILi128EEENS9_ILi64EEENS9_ILi192EEEEEENS8_IJiNS9_ILi1EEENS8_IJiiEEEEEESG_SG_NS4_14ResidualFusionEJNS2_6OptionILNS2_3TagE0ENS9_ILb1EEEEENSI_ILSJ_2ESK_EEEEENS4_15FmhaFwdEpilogueIS6_fNS8_IJSB_SC_SB_EEEEENS2_23PersistentTileSchedulerEJSL_SM_EEEEEvNT_6ParamsE --------------------------
	.section	.nv.constant0._ZN7cutlass13device_kernelINS_4fmha6kernel28FmhaKernelTmaWarpSpecializedINS1_10collective30FmhaMainloopTmaWarpSpecializedINS_10bfloat16_tEffN4cute5tupleIJNS7_1CILi128EEENS9_ILi64EEENS9_ILi192EEEEEENS8_IJiNS9_ILi1EEENS8_IJiiEEEEEESG_SG_NS4_14ResidualFusionEJNS2_6OptionILNS2_3TagE0ENS9_ILb1EEEEENSI_ILSJ_2ESK_EEEEENS4_15FmhaFwdEpilogueIS6_fNS8_IJSB_SC_SB_EEEEENS2_23PersistentTileSchedulerEJSL_SM_EEEEEvNT_6ParamsE,"a",@progbits
	.sectionflags	@""
	.align	4
.nv.constant0._ZN7cutlass13device_kernelINS_4fmha6kernel28FmhaKernelTmaWarpSpecializedINS1_10collective30FmhaMainloopTmaWarpSpecializedINS_10bfloat16_tEffN4cute5tupleIJNS7_1CILi128EEENS9_ILi64EEENS9_ILi192EEEEEENS8_IJiNS9_ILi1EEENS8_IJiiEEEEEESG_SG_NS4_14ResidualFusionEJNS2_6OptionILNS2_3TagE0ENS9_ILb1EEEEENSI_ILSJ_2ESK_EEEEENS4_15FmhaFwdEpilogueIS6_fNS8_IJSB_SC_SB_EEEEENS2_23PersistentTileSchedulerEJSL_SM_EEEEEvNT_6ParamsE:
	.zero		2688


//--------------------- SYMBOLS --------------------------

	.type		.nv.reservedSmem.offset0,@object
	.size		.nv.reservedSmem.offset0,0x4
	.type		__assertfail,@function
